//
// Generated by NVIDIA NVVM Compiler
//
// Compiler Build ID: CL-36424714
// Cuda compilation tools, release 13.0, V13.0.88
// Based on NVVM 20.0.0
//

.version 9.0
.target sm_100
.address_size 64

	// .globl	_Z23matrixMultKernel_cache2PfS_S_iii
.extern .func  (.param .b32 func_retval0) vprintf
(
	.param .b64 vprintf_param_0,
	.param .b64 vprintf_param_1
)
;
.extern .func  (.param .b64 func_retval0) malloc
(
	.param .b64 malloc_param_0
)
;
.extern .shared .align 16 .b8 array[];
.global .align 1 .b8 $str[8] = {37, 100, 45, 37, 100, 32, 32};
.global .align 1 .b8 $str$1[2] = {10};
.global .align 1 .b8 $str$2[54] = {98, 108, 111, 99, 107, 32, 37, 100, 32, 45, 45, 40, 37, 100, 41, 32, 112, 114, 111, 99, 101, 115, 115, 105, 110, 103, 32, 116, 105, 108, 101, 32, 99, 111, 108, 32, 105, 110, 100, 101, 120, 101, 115, 32, 37, 100, 32, 116, 111, 32, 37, 100, 10};
.global .align 1 .b8 $str$3[46] = {98, 108, 111, 99, 107, 32, 37, 100, 32, 116, 105, 108, 101, 32, 37, 100, 32, 45, 45, 32, 102, 105, 108, 108, 101, 100, 32, 115, 104, 97, 114, 101, 100, 32, 97, 114, 114, 97, 121, 32, 116, 32, 37, 100, 10};
.global .align 1 .b8 $str$4[4] = {37, 100, 32};
.global .align 1 .b8 $str$5[54] = {98, 108, 111, 99, 107, 32, 37, 100, 32, 116, 105, 108, 101, 32, 37, 100, 32, 45, 45, 32, 102, 105, 110, 105, 115, 104, 101, 100, 32, 99, 111, 109, 112, 117, 116, 97, 116, 105, 111, 110, 32, 110, 117, 109, 98, 101, 114, 32, 116, 32, 37, 100, 10};
.global .align 1 .b8 $str$6[29] = {98, 108, 111, 99, 107, 32, 37, 100, 32, 102, 105, 110, 105, 115, 104, 105, 110, 103, 32, 116, 105, 108, 101, 32, 37, 100, 32, 10};

.visible .entry _Z23matrixMultKernel_cache2PfS_S_iii(
	.param .u64 .ptr .align 1 _Z23matrixMultKernel_cache2PfS_S_iii_param_0,
	.param .u64 .ptr .align 1 _Z23matrixMultKernel_cache2PfS_S_iii_param_1,
	.param .u64 .ptr .align 1 _Z23matrixMultKernel_cache2PfS_S_iii_param_2,
	.param .u32 _Z23matrixMultKernel_cache2PfS_S_iii_param_3,
	.param .u32 _Z23matrixMultKernel_cache2PfS_S_iii_param_4,
	.param .u32 _Z23matrixMultKernel_cache2PfS_S_iii_param_5
)
{


	ret;

}
	// .globl	_Z22matrixMultKernel_cachePfS_S_iiiiii
.visible .entry _Z22matrixMultKernel_cachePfS_S_iiiiii(
	.param .u64 .ptr .align 1 _Z22matrixMultKernel_cachePfS_S_iiiiii_param_0,
	.param .u64 .ptr .align 1 _Z22matrixMultKernel_cachePfS_S_iiiiii_param_1,
	.param .u64 .ptr .align 1 _Z22matrixMultKernel_cachePfS_S_iiiiii_param_2,
	.param .u32 _Z22matrixMultKernel_cachePfS_S_iiiiii_param_3,
	.param .u32 _Z22matrixMultKernel_cachePfS_S_iiiiii_param_4,
	.param .u32 _Z22matrixMultKernel_cachePfS_S_iiiiii_param_5,
	.param .u32 _Z22matrixMultKernel_cachePfS_S_iiiiii_param_6,
	.param .u32 _Z22matrixMultKernel_cachePfS_S_iiiiii_param_7,
	.param .u32 _Z22matrixMultKernel_cachePfS_S_iiiiii_param_8
)
{
	.local .align 16 .b8 	__local_depot1[16];
	.reg .b64 	%SP;
	.reg .b64 	%SPL;
	.reg .pred 	%p<93>;
	.reg .b32 	%r<476>;
	.reg .b32 	%f<196>;
	.reg .b64 	%rd<116>;
	.reg .b64 	%fd<115>;

	mov.u64 	%SPL, __local_depot1;
	cvta.local.u64 	%SP, %SPL;
	ld.param.u64 	%rd13, [_Z22matrixMultKernel_cachePfS_S_iiiiii_param_0];
	ld.param.u64 	%rd14, [_Z22matrixMultKernel_cachePfS_S_iiiiii_param_1];
	ld.param.u32 	%r74, [_Z22matrixMultKernel_cachePfS_S_iiiiii_param_3];
	ld.param.u32 	%r75, [_Z22matrixMultKernel_cachePfS_S_iiiiii_param_4];
	ld.param.u32 	%r76, [_Z22matrixMultKernel_cachePfS_S_iiiiii_param_5];
	ld.param.u32 	%r77, [_Z22matrixMultKernel_cachePfS_S_iiiiii_param_6];
	ld.param.u32 	%r78, [_Z22matrixMultKernel_cachePfS_S_iiiiii_param_7];
	cvta.to.global.u64 	%rd1, %rd14;
	cvta.to.global.u64 	%rd2, %rd13;
	add.u64 	%rd15, %SP, 0;
	add.u64 	%rd3, %SPL, 0;
	mul.lo.s32 	%r1, %r76, %r75;
	mov.u32 	%r2, %tid.x;
	mov.u32 	%r3, %tid.y;
	{ // callseq 0, 0
	.param .b64 param0;
	st.param.b64 	[param0], 4;
	.param .b64 retval0;
	call.uni (retval0), 
	malloc, 
	(
	param0
	);
	ld.param.b64 	%rd16, [retval0];
	} // callseq 0
	mul.lo.s32 	%r4, %r78, %r77;
	cvt.rn.f32.s32 	%f1, %r4;
	st.f32 	[%rd16], %f1;
	mov.u32 	%r5, %ctaid.x;
	setp.eq.s32 	%p1, %r5, 0;
	@%p1 bra 	$L__BB1_3;
	// begin inline asm
	mov.u64 	%rd17, %clock64;
	// end inline asm
$L__BB1_2:
	// begin inline asm
	mov.u64 	%rd18, %clock64;
	// end inline asm
	sub.s64 	%rd19, %rd18, %rd17;
	setp.lt.s64 	%p2, %rd19, 100000000;
	@%p2 bra 	$L__BB1_2;
$L__BB1_3:
	mul.lo.s32 	%r6, %r75, %r5;
	setp.ge.u32 	%p3, %r6, %r74;
	@%p3 bra 	$L__BB1_79;
	or.b32  	%r80, %r5, %r3;
	or.b32  	%r81, %r80, %r2;
	setp.ne.s32 	%p4, %r81, 0;
	setp.lt.s32 	%p5, %r74, 1;
	or.pred  	%p6, %p4, %p5;
	@%p6 bra 	$L__BB1_18;
	and.b32  	%r7, %r74, 7;
	add.s32 	%r8, %r7, -1;
	and.b32  	%r9, %r74, 3;
	and.b32  	%r10, %r74, 2147483640;
	and.b32  	%r11, %r74, 1;
	mov.b32 	%r455, 0;
	mov.u64 	%rd56, $str$1;
	mov.u64 	%rd53, $str;
$L__BB1_6:
	setp.lt.u32 	%p7, %r74, 8;
	mul.lo.s32 	%r13, %r455, %r74;
	mov.b32 	%r458, 0;
	@%p7 bra 	$L__BB1_9;
	mov.b32 	%r456, 0;
$L__BB1_8:
	.pragma "nounroll";
	add.s32 	%r85, %r456, %r13;
	mul.wide.u32 	%rd20, %r85, 4;
	add.s64 	%rd21, %rd2, %rd20;
	ld.global.f32 	%f2, [%rd21];
	cvt.f64.f32 	%fd1, %f2;
	add.s64 	%rd22, %rd1, %rd20;
	ld.global.f32 	%f3, [%rd22];
	cvt.f64.f32 	%fd2, %f3;
	st.local.v2.f64 	[%rd3], {%fd1, %fd2};
	cvta.global.u64 	%rd24, %rd53;
	{ // callseq 1, 0
	.param .b64 param0;
	st.param.b64 	[param0], %rd24;
	.param .b64 param1;
	st.param.b64 	[param1], %rd15;
	.param .b32 retval0;
	call.uni (retval0), 
	vprintf, 
	(
	param0, 
	param1
	);
	ld.param.b32 	%r86, [retval0];
	} // callseq 1
	ld.global.f32 	%f4, [%rd21+4];
	cvt.f64.f32 	%fd3, %f4;
	ld.global.f32 	%f5, [%rd22+4];
	cvt.f64.f32 	%fd4, %f5;
	st.local.v2.f64 	[%rd3], {%fd3, %fd4};
	{ // callseq 2, 0
	.param .b64 param0;
	st.param.b64 	[param0], %rd24;
	.param .b64 param1;
	st.param.b64 	[param1], %rd15;
	.param .b32 retval0;
	call.uni (retval0), 
	vprintf, 
	(
	param0, 
	param1
	);
	ld.param.b32 	%r88, [retval0];
	} // callseq 2
	ld.global.f32 	%f6, [%rd21+8];
	cvt.f64.f32 	%fd5, %f6;
	ld.global.f32 	%f7, [%rd22+8];
	cvt.f64.f32 	%fd6, %f7;
	st.local.v2.f64 	[%rd3], {%fd5, %fd6};
	{ // callseq 3, 0
	.param .b64 param0;
	st.param.b64 	[param0], %rd24;
	.param .b64 param1;
	st.param.b64 	[param1], %rd15;
	.param .b32 retval0;
	call.uni (retval0), 
	vprintf, 
	(
	param0, 
	param1
	);
	ld.param.b32 	%r90, [retval0];
	} // callseq 3
	ld.global.f32 	%f8, [%rd21+12];
	cvt.f64.f32 	%fd7, %f8;
	ld.global.f32 	%f9, [%rd22+12];
	cvt.f64.f32 	%fd8, %f9;
	st.local.v2.f64 	[%rd3], {%fd7, %fd8};
	{ // callseq 4, 0
	.param .b64 param0;
	st.param.b64 	[param0], %rd24;
	.param .b64 param1;
	st.param.b64 	[param1], %rd15;
	.param .b32 retval0;
	call.uni (retval0), 
	vprintf, 
	(
	param0, 
	param1
	);
	ld.param.b32 	%r92, [retval0];
	} // callseq 4
	ld.global.f32 	%f10, [%rd21+16];
	cvt.f64.f32 	%fd9, %f10;
	ld.global.f32 	%f11, [%rd22+16];
	cvt.f64.f32 	%fd10, %f11;
	st.local.v2.f64 	[%rd3], {%fd9, %fd10};
	{ // callseq 5, 0
	.param .b64 param0;
	st.param.b64 	[param0], %rd24;
	.param .b64 param1;
	st.param.b64 	[param1], %rd15;
	.param .b32 retval0;
	call.uni (retval0), 
	vprintf, 
	(
	param0, 
	param1
	);
	ld.param.b32 	%r94, [retval0];
	} // callseq 5
	ld.global.f32 	%f12, [%rd21+20];
	cvt.f64.f32 	%fd11, %f12;
	ld.global.f32 	%f13, [%rd22+20];
	cvt.f64.f32 	%fd12, %f13;
	st.local.v2.f64 	[%rd3], {%fd11, %fd12};
	{ // callseq 6, 0
	.param .b64 param0;
	st.param.b64 	[param0], %rd24;
	.param .b64 param1;
	st.param.b64 	[param1], %rd15;
	.param .b32 retval0;
	call.uni (retval0), 
	vprintf, 
	(
	param0, 
	param1
	);
	ld.param.b32 	%r96, [retval0];
	} // callseq 6
	ld.global.f32 	%f14, [%rd21+24];
	cvt.f64.f32 	%fd13, %f14;
	ld.global.f32 	%f15, [%rd22+24];
	cvt.f64.f32 	%fd14, %f15;
	st.local.v2.f64 	[%rd3], {%fd13, %fd14};
	{ // callseq 7, 0
	.param .b64 param0;
	st.param.b64 	[param0], %rd24;
	.param .b64 param1;
	st.param.b64 	[param1], %rd15;
	.param .b32 retval0;
	call.uni (retval0), 
	vprintf, 
	(
	param0, 
	param1
	);
	ld.param.b32 	%r98, [retval0];
	} // callseq 7
	ld.global.f32 	%f16, [%rd21+28];
	cvt.f64.f32 	%fd15, %f16;
	ld.global.f32 	%f17, [%rd22+28];
	cvt.f64.f32 	%fd16, %f17;
	st.local.v2.f64 	[%rd3], {%fd15, %fd16};
	{ // callseq 8, 0
	.param .b64 param0;
	st.param.b64 	[param0], %rd24;
	.param .b64 param1;
	st.param.b64 	[param1], %rd15;
	.param .b32 retval0;
	call.uni (retval0), 
	vprintf, 
	(
	param0, 
	param1
	);
	ld.param.b32 	%r100, [retval0];
	} // callseq 8
	add.s32 	%r456, %r456, 8;
	setp.ne.s32 	%p8, %r456, %r10;
	mov.u32 	%r458, %r10;
	@%p8 bra 	$L__BB1_8;
$L__BB1_9:
	setp.eq.s32 	%p9, %r7, 0;
	@%p9 bra 	$L__BB1_17;
	setp.lt.u32 	%p10, %r8, 3;
	@%p10 bra 	$L__BB1_12;
	add.s32 	%r102, %r458, %r13;
	mul.wide.u32 	%rd26, %r102, 4;
	add.s64 	%rd27, %rd2, %rd26;
	ld.global.f32 	%f18, [%rd27];
	cvt.f64.f32 	%fd17, %f18;
	add.s64 	%rd28, %rd1, %rd26;
	ld.global.f32 	%f19, [%rd28];
	cvt.f64.f32 	%fd18, %f19;
	st.local.v2.f64 	[%rd3], {%fd17, %fd18};
	cvta.global.u64 	%rd30, %rd53;
	{ // callseq 9, 0
	.param .b64 param0;
	st.param.b64 	[param0], %rd30;
	.param .b64 param1;
	st.param.b64 	[param1], %rd15;
	.param .b32 retval0;
	call.uni (retval0), 
	vprintf, 
	(
	param0, 
	param1
	);
	ld.param.b32 	%r103, [retval0];
	} // callseq 9
	cvt.u64.u32 	%rd32, %r13;
	cvt.u64.u32 	%rd33, %r458;
	add.s64 	%rd34, %rd33, %rd32;
	shl.b64 	%rd35, %rd34, 2;
	add.s64 	%rd36, %rd2, %rd35;
	ld.global.f32 	%f20, [%rd36+4];
	cvt.f64.f32 	%fd19, %f20;
	add.s64 	%rd37, %rd1, %rd35;
	ld.global.f32 	%f21, [%rd37+4];
	cvt.f64.f32 	%fd20, %f21;
	st.local.v2.f64 	[%rd3], {%fd19, %fd20};
	{ // callseq 10, 0
	.param .b64 param0;
	st.param.b64 	[param0], %rd30;
	.param .b64 param1;
	st.param.b64 	[param1], %rd15;
	.param .b32 retval0;
	call.uni (retval0), 
	vprintf, 
	(
	param0, 
	param1
	);
	ld.param.b32 	%r105, [retval0];
	} // callseq 10
	ld.global.f32 	%f22, [%rd36+8];
	cvt.f64.f32 	%fd21, %f22;
	ld.global.f32 	%f23, [%rd37+8];
	cvt.f64.f32 	%fd22, %f23;
	st.local.v2.f64 	[%rd3], {%fd21, %fd22};
	{ // callseq 11, 0
	.param .b64 param0;
	st.param.b64 	[param0], %rd30;
	.param .b64 param1;
	st.param.b64 	[param1], %rd15;
	.param .b32 retval0;
	call.uni (retval0), 
	vprintf, 
	(
	param0, 
	param1
	);
	ld.param.b32 	%r107, [retval0];
	} // callseq 11
	ld.global.f32 	%f24, [%rd36+12];
	cvt.f64.f32 	%fd23, %f24;
	ld.global.f32 	%f25, [%rd37+12];
	cvt.f64.f32 	%fd24, %f25;
	st.local.v2.f64 	[%rd3], {%fd23, %fd24};
	{ // callseq 12, 0
	.param .b64 param0;
	st.param.b64 	[param0], %rd30;
	.param .b64 param1;
	st.param.b64 	[param1], %rd15;
	.param .b32 retval0;
	call.uni (retval0), 
	vprintf, 
	(
	param0, 
	param1
	);
	ld.param.b32 	%r109, [retval0];
	} // callseq 12
	add.s32 	%r458, %r458, 4;
$L__BB1_12:
	setp.eq.s32 	%p11, %r9, 0;
	@%p11 bra 	$L__BB1_17;
	setp.eq.s32 	%p12, %r9, 1;
	@%p12 bra 	$L__BB1_15;
	add.s32 	%r111, %r458, %r13;
	mul.wide.u32 	%rd38, %r111, 4;
	add.s64 	%rd39, %rd2, %rd38;
	ld.global.f32 	%f26, [%rd39];
	cvt.f64.f32 	%fd25, %f26;
	add.s64 	%rd40, %rd1, %rd38;
	ld.global.f32 	%f27, [%rd40];
	cvt.f64.f32 	%fd26, %f27;
	st.local.v2.f64 	[%rd3], {%fd25, %fd26};
	cvta.global.u64 	%rd42, %rd53;
	{ // callseq 13, 0
	.param .b64 param0;
	st.param.b64 	[param0], %rd42;
	.param .b64 param1;
	st.param.b64 	[param1], %rd15;
	.param .b32 retval0;
	call.uni (retval0), 
	vprintf, 
	(
	param0, 
	param1
	);
	ld.param.b32 	%r112, [retval0];
	} // callseq 13
	cvt.u64.u32 	%rd44, %r13;
	cvt.u64.u32 	%rd45, %r458;
	add.s64 	%rd46, %rd45, %rd44;
	shl.b64 	%rd47, %rd46, 2;
	add.s64 	%rd48, %rd2, %rd47;
	ld.global.f32 	%f28, [%rd48+4];
	cvt.f64.f32 	%fd27, %f28;
	add.s64 	%rd49, %rd1, %rd47;
	ld.global.f32 	%f29, [%rd49+4];
	cvt.f64.f32 	%fd28, %f29;
	st.local.v2.f64 	[%rd3], {%fd27, %fd28};
	{ // callseq 14, 0
	.param .b64 param0;
	st.param.b64 	[param0], %rd42;
	.param .b64 param1;
	st.param.b64 	[param1], %rd15;
	.param .b32 retval0;
	call.uni (retval0), 
	vprintf, 
	(
	param0, 
	param1
	);
	ld.param.b32 	%r114, [retval0];
	} // callseq 14
	add.s32 	%r458, %r458, 2;
$L__BB1_15:
	setp.eq.s32 	%p13, %r11, 0;
	@%p13 bra 	$L__BB1_17;
	add.s32 	%r116, %r458, %r13;
	mul.wide.u32 	%rd50, %r116, 4;
	add.s64 	%rd51, %rd2, %rd50;
	ld.global.f32 	%f30, [%rd51];
	cvt.f64.f32 	%fd29, %f30;
	add.s64 	%rd52, %rd1, %rd50;
	ld.global.f32 	%f31, [%rd52];
	cvt.f64.f32 	%fd30, %f31;
	st.local.v2.f64 	[%rd3], {%fd29, %fd30};
	cvta.global.u64 	%rd54, %rd53;
	{ // callseq 15, 0
	.param .b64 param0;
	st.param.b64 	[param0], %rd54;
	.param .b64 param1;
	st.param.b64 	[param1], %rd15;
	.param .b32 retval0;
	call.uni (retval0), 
	vprintf, 
	(
	param0, 
	param1
	);
	ld.param.b32 	%r117, [retval0];
	} // callseq 15
$L__BB1_17:
	cvta.global.u64 	%rd57, %rd56;
	{ // callseq 16, 0
	.param .b64 param0;
	st.param.b64 	[param0], %rd57;
	.param .b64 param1;
	st.param.b64 	[param1], 0;
	.param .b32 retval0;
	call.uni (retval0), 
	vprintf, 
	(
	param0, 
	param1
	);
	ld.param.b32 	%r119, [retval0];
	} // callseq 16
	add.s32 	%r455, %r455, 1;
	setp.ne.s32 	%p14, %r455, %r74;
	@%p14 bra 	$L__BB1_6;
$L__BB1_18:
	ld.param.u32 	%r452, [_Z22matrixMultKernel_cachePfS_S_iiiiii_param_8];
	setp.lt.s32 	%p15, %r452, 1;
	@%p15 bra 	$L__BB1_79;
	mul.lo.s32 	%r22, %r77, %r3;
	add.s32 	%r23, %r22, %r6;
	max.s32 	%r122, %r74, %r23;
	sub.s32 	%r24, %r122, %r23;
	and.b32  	%r25, %r4, 15;
	and.b32  	%r26, %r4, 7;
	and.b32  	%r27, %r75, 2147483644;
	mov.b32 	%r460, 0;
	mov.u64 	%rd59, $str$2;
	add.s64 	%rd7, %rd16, 32;
$L__BB1_20:
	cvta.to.local.u64 	%rd6, %rd15;
	mov.u32 	%r123, %tid.y;
	or.b32  	%r29, %r123, %r2;
	setp.ne.s32 	%p16, %r29, 0;
	@%p16 bra 	$L__BB1_22;
	mul.lo.s32 	%r124, %r460, %r76;
	add.s32 	%r125, %r124, %r76;
	add.s32 	%r126, %r125, -1;
	st.local.v4.u32 	[%rd6], {%r5, %r1, %r124, %r126};
	cvta.global.u64 	%rd60, %rd59;
	{ // callseq 17, 0
	.param .b64 param0;
	st.param.b64 	[param0], %rd60;
	.param .b64 param1;
	st.param.b64 	[param1], %rd15;
	.param .b32 retval0;
	call.uni (retval0), 
	vprintf, 
	(
	param0, 
	param1
	);
	ld.param.b32 	%r127, [retval0];
	} // callseq 17
$L__BB1_22:
	setp.lt.s32 	%p17, %r4, 1;
	@%p17 bra 	$L__BB1_36;
	setp.lt.u32 	%p18, %r4, 16;
	mov.b32 	%r463, 0;
	@%p18 bra 	$L__BB1_26;
	and.b32  	%r463, %r4, 2147483632;
	neg.s32 	%r461, %r463;
	mov.u64 	%rd115, %rd7;
$L__BB1_25:
	.pragma "nounroll";
	mov.b32 	%r131, 0;
	st.u32 	[%rd115+-32], %r131;
	st.u32 	[%rd115+-28], %r131;
	st.u32 	[%rd115+-24], %r131;
	st.u32 	[%rd115+-20], %r131;
	st.u32 	[%rd115+-16], %r131;
	st.u32 	[%rd115+-12], %r131;
	st.u32 	[%rd115+-8], %r131;
	st.u32 	[%rd115+-4], %r131;
	st.u32 	[%rd115], %r131;
	st.u32 	[%rd115+4], %r131;
	st.u32 	[%rd115+8], %r131;
	st.u32 	[%rd115+12], %r131;
	st.u32 	[%rd115+16], %r131;
	st.u32 	[%rd115+20], %r131;
	st.u32 	[%rd115+24], %r131;
	st.u32 	[%rd115+28], %r131;
	add.s32 	%r461, %r461, 16;
	add.s64 	%rd115, %rd115, 64;
	setp.ne.s32 	%p19, %r461, 0;
	@%p19 bra 	$L__BB1_25;
$L__BB1_26:
	setp.eq.s32 	%p20, %r25, 0;
	@%p20 bra 	$L__BB1_36;
	add.s32 	%r132, %r25, -1;
	setp.lt.u32 	%p21, %r132, 7;
	@%p21 bra 	$L__BB1_29;
	mul.wide.u32 	%rd62, %r463, 4;
	add.s64 	%rd63, %rd16, %rd62;
	mov.b32 	%r133, 0;
	st.u32 	[%rd63], %r133;
	st.u32 	[%rd63+4], %r133;
	st.u32 	[%rd63+8], %r133;
	st.u32 	[%rd63+12], %r133;
	st.u32 	[%rd63+16], %r133;
	st.u32 	[%rd63+20], %r133;
	st.u32 	[%rd63+24], %r133;
	st.u32 	[%rd63+28], %r133;
	add.s32 	%r463, %r463, 8;
$L__BB1_29:
	setp.eq.s32 	%p22, %r26, 0;
	@%p22 bra 	$L__BB1_36;
	add.s32 	%r134, %r26, -1;
	setp.lt.u32 	%p23, %r134, 3;
	@%p23 bra 	$L__BB1_32;
	mul.wide.u32 	%rd64, %r463, 4;
	add.s64 	%rd65, %rd16, %rd64;
	mov.b32 	%r135, 0;
	st.u32 	[%rd65], %r135;
	st.u32 	[%rd65+4], %r135;
	st.u32 	[%rd65+8], %r135;
	st.u32 	[%rd65+12], %r135;
	add.s32 	%r463, %r463, 4;
$L__BB1_32:
	and.b32  	%r39, %r4, 3;
	setp.eq.s32 	%p24, %r39, 0;
	@%p24 bra 	$L__BB1_36;
	setp.eq.s32 	%p25, %r39, 1;
	mul.wide.u32 	%rd66, %r463, 4;
	add.s64 	%rd10, %rd16, %rd66;
	mov.b32 	%r136, 0;
	st.u32 	[%rd10], %r136;
	@%p25 bra 	$L__BB1_36;
	setp.eq.s32 	%p26, %r39, 2;
	mov.b32 	%r137, 0;
	st.u32 	[%rd10+4], %r137;
	@%p26 bra 	$L__BB1_36;
	mov.b32 	%r138, 0;
	st.u32 	[%rd10+8], %r138;
$L__BB1_36:
	setp.ne.s32 	%p27, %r29, 0;
	@%p27 bra 	$L__BB1_38;
	mul.lo.s32 	%r139, %r460, %r76;
	add.s32 	%r140, %r139, %r76;
	add.s32 	%r141, %r140, -1;
	st.local.v4.u32 	[%rd6], {%r5, %r1, %r139, %r141};
	mov.u64 	%rd67, $str$2;
	cvta.global.u64 	%rd68, %rd67;
	add.u64 	%rd69, %SP, 0;
	{ // callseq 18, 0
	.param .b64 param0;
	st.param.b64 	[param0], %rd68;
	.param .b64 param1;
	st.param.b64 	[param1], %rd69;
	.param .b32 retval0;
	call.uni (retval0), 
	vprintf, 
	(
	param0, 
	param1
	);
	ld.param.b32 	%r142, [retval0];
	} // callseq 18
$L__BB1_38:
	mul.lo.s32 	%r40, %r460, %r76;
	mov.b32 	%r465, 0;
$L__BB1_39:
	setp.lt.s32 	%p28, %r77, 1;
	@%p28 bra 	$L__BB1_62;
	setp.lt.s32 	%p29, %r78, 1;
	@%p29 bra 	$L__BB1_62;
	mul.lo.s32 	%r42, %r465, %r75;
	mul.lo.s32 	%r43, %r465, %r76;
	mov.b32 	%r466, 0;
	bra.uni 	$L__BB1_57;
$L__BB1_42:
	setp.lt.s32 	%p43, %r4, 1;
	@%p43 bra 	$L__BB1_51;
	setp.lt.u32 	%p44, %r4, 4;
	mov.b32 	%r473, 0;
	@%p44 bra 	$L__BB1_46;
	mov.b32 	%r471, 0;
$L__BB1_45:
	.pragma "nounroll";
	mul.wide.u32 	%rd99, %r471, 4;
	add.s64 	%rd100, %rd16, %rd99;
	ld.u32 	%r370, [%rd100];
	shfl.sync.down.b32	%r371|%p45, %r370, 16, 31, -1;
	mov.b32 	%f118, %r371;
	mov.b32 	%f119, %r370;
	add.f32 	%f120, %f119, %f118;
	mov.b32 	%r372, %f120;
	shfl.sync.down.b32	%r373|%p46, %r372, 8, 31, -1;
	mov.b32 	%f121, %r373;
	add.f32 	%f122, %f120, %f121;
	mov.b32 	%r374, %f122;
	shfl.sync.down.b32	%r375|%p47, %r374, 4, 31, -1;
	mov.b32 	%f123, %r375;
	add.f32 	%f124, %f122, %f123;
	mov.b32 	%r376, %f124;
	shfl.sync.down.b32	%r377|%p48, %r376, 2, 31, -1;
	mov.b32 	%f125, %r377;
	add.f32 	%f126, %f124, %f125;
	mov.b32 	%r378, %f126;
	shfl.sync.down.b32	%r379|%p49, %r378, 1, 31, -1;
	mov.b32 	%f127, %r379;
	add.f32 	%f128, %f126, %f127;
	st.f32 	[%rd100], %f128;
	ld.u32 	%r380, [%rd100+4];
	shfl.sync.down.b32	%r381|%p50, %r380, 16, 31, -1;
	mov.b32 	%f129, %r381;
	mov.b32 	%f130, %r380;
	add.f32 	%f131, %f130, %f129;
	mov.b32 	%r382, %f131;
	shfl.sync.down.b32	%r383|%p51, %r382, 8, 31, -1;
	mov.b32 	%f132, %r383;
	add.f32 	%f133, %f131, %f132;
	mov.b32 	%r384, %f133;
	shfl.sync.down.b32	%r385|%p52, %r384, 4, 31, -1;
	mov.b32 	%f134, %r385;
	add.f32 	%f135, %f133, %f134;
	mov.b32 	%r386, %f135;
	shfl.sync.down.b32	%r387|%p53, %r386, 2, 31, -1;
	mov.b32 	%f136, %r387;
	add.f32 	%f137, %f135, %f136;
	mov.b32 	%r388, %f137;
	shfl.sync.down.b32	%r389|%p54, %r388, 1, 31, -1;
	mov.b32 	%f138, %r389;
	add.f32 	%f139, %f137, %f138;
	st.f32 	[%rd100+4], %f139;
	ld.u32 	%r390, [%rd100+8];
	shfl.sync.down.b32	%r391|%p55, %r390, 16, 31, -1;
	mov.b32 	%f140, %r391;
	mov.b32 	%f141, %r390;
	add.f32 	%f142, %f141, %f140;
	mov.b32 	%r392, %f142;
	shfl.sync.down.b32	%r393|%p56, %r392, 8, 31, -1;
	mov.b32 	%f143, %r393;
	add.f32 	%f144, %f142, %f143;
	mov.b32 	%r394, %f144;
	shfl.sync.down.b32	%r395|%p57, %r394, 4, 31, -1;
	mov.b32 	%f145, %r395;
	add.f32 	%f146, %f144, %f145;
	mov.b32 	%r396, %f146;
	shfl.sync.down.b32	%r397|%p58, %r396, 2, 31, -1;
	mov.b32 	%f147, %r397;
	add.f32 	%f148, %f146, %f147;
	mov.b32 	%r398, %f148;
	shfl.sync.down.b32	%r399|%p59, %r398, 1, 31, -1;
	mov.b32 	%f149, %r399;
	add.f32 	%f150, %f148, %f149;
	st.f32 	[%rd100+8], %f150;
	ld.u32 	%r400, [%rd100+12];
	shfl.sync.down.b32	%r401|%p60, %r400, 16, 31, -1;
	mov.b32 	%f151, %r401;
	mov.b32 	%f152, %r400;
	add.f32 	%f153, %f152, %f151;
	mov.b32 	%r402, %f153;
	shfl.sync.down.b32	%r403|%p61, %r402, 8, 31, -1;
	mov.b32 	%f154, %r403;
	add.f32 	%f155, %f153, %f154;
	mov.b32 	%r404, %f155;
	shfl.sync.down.b32	%r405|%p62, %r404, 4, 31, -1;
	mov.b32 	%f156, %r405;
	add.f32 	%f157, %f155, %f156;
	mov.b32 	%r406, %f157;
	shfl.sync.down.b32	%r407|%p63, %r406, 2, 31, -1;
	mov.b32 	%f158, %r407;
	add.f32 	%f159, %f157, %f158;
	mov.b32 	%r408, %f159;
	shfl.sync.down.b32	%r409|%p64, %r408, 1, 31, -1;
	mov.b32 	%f160, %r409;
	add.f32 	%f161, %f159, %f160;
	st.f32 	[%rd100+12], %f161;
	add.s32 	%r471, %r471, 4;
	and.b32  	%r473, %r4, 2147483644;
	setp.ne.s32 	%p65, %r471, %r473;
	@%p65 bra 	$L__BB1_45;
$L__BB1_46:
	and.b32  	%r410, %r4, 3;
	setp.eq.s32 	%p66, %r410, 0;
	@%p66 bra 	$L__BB1_51;
	setp.eq.s32 	%p67, %r410, 1;
	@%p67 bra 	$L__BB1_49;
	mul.wide.u32 	%rd101, %r473, 4;
	add.s64 	%rd102, %rd16, %rd101;
	ld.u32 	%r411, [%rd102];
	shfl.sync.down.b32	%r412|%p68, %r411, 16, 31, -1;
	mov.b32 	%f162, %r412;
	mov.b32 	%f163, %r411;
	add.f32 	%f164, %f163, %f162;
	mov.b32 	%r413, %f164;
	shfl.sync.down.b32	%r414|%p69, %r413, 8, 31, -1;
	mov.b32 	%f165, %r414;
	add.f32 	%f166, %f164, %f165;
	mov.b32 	%r415, %f166;
	shfl.sync.down.b32	%r416|%p70, %r415, 4, 31, -1;
	mov.b32 	%f167, %r416;
	add.f32 	%f168, %f166, %f167;
	mov.b32 	%r417, %f168;
	shfl.sync.down.b32	%r418|%p71, %r417, 2, 31, -1;
	mov.b32 	%f169, %r418;
	add.f32 	%f170, %f168, %f169;
	mov.b32 	%r419, %f170;
	shfl.sync.down.b32	%r420|%p72, %r419, 1, 31, -1;
	mov.b32 	%f171, %r420;
	add.f32 	%f172, %f170, %f171;
	st.f32 	[%rd102], %f172;
	ld.u32 	%r421, [%rd102+4];
	shfl.sync.down.b32	%r422|%p73, %r421, 16, 31, -1;
	mov.b32 	%f173, %r422;
	mov.b32 	%f174, %r421;
	add.f32 	%f175, %f174, %f173;
	mov.b32 	%r423, %f175;
	shfl.sync.down.b32	%r424|%p74, %r423, 8, 31, -1;
	mov.b32 	%f176, %r424;
	add.f32 	%f177, %f175, %f176;
	mov.b32 	%r425, %f177;
	shfl.sync.down.b32	%r426|%p75, %r425, 4, 31, -1;
	mov.b32 	%f178, %r426;
	add.f32 	%f179, %f177, %f178;
	mov.b32 	%r427, %f179;
	shfl.sync.down.b32	%r428|%p76, %r427, 2, 31, -1;
	mov.b32 	%f180, %r428;
	add.f32 	%f181, %f179, %f180;
	mov.b32 	%r429, %f181;
	shfl.sync.down.b32	%r430|%p77, %r429, 1, 31, -1;
	mov.b32 	%f182, %r430;
	add.f32 	%f183, %f181, %f182;
	st.f32 	[%rd102+4], %f183;
	add.s32 	%r473, %r473, 2;
$L__BB1_49:
	and.b32  	%r431, %r4, 1;
	setp.eq.b32 	%p78, %r431, 1;
	not.pred 	%p79, %p78;
	@%p79 bra 	$L__BB1_51;
	mul.wide.u32 	%rd103, %r473, 4;
	add.s64 	%rd104, %rd16, %rd103;
	ld.u32 	%r432, [%rd104];
	shfl.sync.down.b32	%r433|%p80, %r432, 16, 31, -1;
	mov.b32 	%f184, %r433;
	mov.b32 	%f185, %r432;
	add.f32 	%f186, %f185, %f184;
	mov.b32 	%r434, %f186;
	shfl.sync.down.b32	%r435|%p81, %r434, 8, 31, -1;
	mov.b32 	%f187, %r435;
	add.f32 	%f188, %f186, %f187;
	mov.b32 	%r436, %f188;
	shfl.sync.down.b32	%r437|%p82, %r436, 4, 31, -1;
	mov.b32 	%f189, %r437;
	add.f32 	%f190, %f188, %f189;
	mov.b32 	%r438, %f190;
	shfl.sync.down.b32	%r439|%p83, %r438, 2, 31, -1;
	mov.b32 	%f191, %r439;
	add.f32 	%f192, %f190, %f191;
	mov.b32 	%r440, %f192;
	shfl.sync.down.b32	%r441|%p84, %r440, 1, 31, -1;
	mov.b32 	%f193, %r441;
	add.f32 	%f194, %f192, %f193;
	st.f32 	[%rd104], %f194;
$L__BB1_51:
	setp.ne.s32 	%p85, %r2, 0;
	@%p85 bra 	$L__BB1_78;
	min.s32 	%r442, %r77, %r78;
	setp.lt.s32 	%p86, %r442, 1;
	@%p86 bra 	$L__BB1_76;
	mov.b32 	%r474, 0;
$L__BB1_54:
	setp.eq.s32 	%p87, %r474, %r24;
	@%p87 bra 	$L__BB1_76;
	mul.lo.s32 	%r70, %r474, %r78;
	add.s32 	%r445, %r23, %r474;
	mul.lo.s32 	%r71, %r445, %r74;
	mov.b32 	%r475, 0;
$L__BB1_56:
	shl.b32 	%r446, %r475, 5;
	add.s32 	%r68, %r446, %r40;
	setp.ge.s32 	%p88, %r68, %r74;
	@%p88 bra 	$L__BB1_75;
	bra.uni 	$L__BB1_74;
$L__BB1_57:
	add.s32 	%r45, %r23, %r466;
	setp.lt.s32 	%p30, %r45, %r74;
	@%p30 bra 	$L__BB1_58;
	bra.uni 	$L__BB1_62;
$L__BB1_58:
	add.s32 	%r147, %r466, %r22;
	mad.lo.s32 	%r50, %r45, %r74, %r43;
	mul.lo.s32 	%r51, %r147, %r76;
	add.s32 	%r148, %r147, %r42;
	mul.lo.s32 	%r52, %r148, %r74;
	mov.b32 	%r467, 0;
$L__BB1_59:
	shl.b32 	%r149, %r467, 5;
	add.s32 	%r47, %r149, %r2;
	add.s32 	%r48, %r47, %r40;
	setp.ge.s32 	%p31, %r48, %r74;
	@%p31 bra 	$L__BB1_61;
	add.s32 	%r150, %r50, %r47;
	mul.wide.s32 	%rd70, %r150, 4;
	add.s64 	%rd71, %rd2, %rd70;
	ld.global.f32 	%f32, [%rd71];
	add.s32 	%r151, %r47, %r51;
	shl.b32 	%r152, %r151, 2;
	mov.u32 	%r153, array;
	add.s32 	%r154, %r153, %r152;
	st.shared.f32 	[%r154], %f32;
	add.s32 	%r155, %r48, %r52;
	mul.wide.s32 	%rd72, %r155, 4;
	add.s64 	%rd73, %rd1, %rd72;
	ld.global.f32 	%f33, [%rd73];
	shl.b32 	%r156, %r1, 2;
	add.s32 	%r157, %r154, %r156;
	st.shared.f32 	[%r157], %f33;
	add.s32 	%r467, %r467, 1;
	setp.eq.s32 	%p32, %r467, %r78;
	@%p32 bra 	$L__BB1_61;
	bra.uni 	$L__BB1_59;
$L__BB1_61:
	add.s32 	%r466, %r466, 1;
	setp.ne.s32 	%p33, %r466, %r77;
	@%p33 bra 	$L__BB1_57;
$L__BB1_62:
	mov.u32 	%r158, %tid.y;
	or.b32  	%r159, %r158, %r2;
	setp.ne.s32 	%p34, %r159, 0;
	bar.sync 	0;
	@%p34 bra 	$L__BB1_73;
	setp.lt.s32 	%p35, %r75, 1;
	add.u64 	%rd74, %SP, 0;
	add.u64 	%rd75, %SPL, 0;
	st.local.v2.u32 	[%rd75], {%r5, %r460};
	st.local.u32 	[%rd75+8], %r465;
	mov.u64 	%rd76, $str$3;
	cvta.global.u64 	%rd77, %rd76;
	{ // callseq 19, 0
	.param .b64 param0;
	st.param.b64 	[param0], %rd77;
	.param .b64 param1;
	st.param.b64 	[param1], %rd74;
	.param .b32 retval0;
	call.uni (retval0), 
	vprintf, 
	(
	param0, 
	param1
	);
	ld.param.b32 	%r160, [retval0];
	} // callseq 19
	@%p35 bra 	$L__BB1_72;
	setp.lt.u32 	%p36, %r75, 4;
	mov.b32 	%r470, 0;
	@%p36 bra 	$L__BB1_67;
	mov.b32 	%r468, 0;
$L__BB1_66:
	.pragma "nounroll";
	mul.lo.s32 	%r164, %r468, %r76;
	shl.b32 	%r165, %r164, 2;
	mov.u32 	%r166, array;
	add.s32 	%r167, %r166, %r165;
	ld.shared.f32 	%f34, [%r167];
	cvt.f64.f32 	%fd31, %f34;
	add.u64 	%rd78, %SP, 0;
	add.u64 	%rd79, %SPL, 0;
	st.local.f64 	[%rd79], %fd31;
	mov.u64 	%rd80, $str$4;
	cvta.global.u64 	%rd81, %rd80;
	{ // callseq 20, 0
	.param .b64 param0;
	st.param.b64 	[param0], %rd81;
	.param .b64 param1;
	st.param.b64 	[param1], %rd78;
	.param .b32 retval0;
	call.uni (retval0), 
	vprintf, 
	(
	param0, 
	param1
	);
	ld.param.b32 	%r168, [retval0];
	} // callseq 20
	ld.shared.f32 	%f35, [%r167+4];
	cvt.f64.f32 	%fd32, %f35;
	st.local.f64 	[%rd79], %fd32;
	{ // callseq 21, 0
	.param .b64 param0;
	st.param.b64 	[param0], %rd81;
	.param .b64 param1;
	st.param.b64 	[param1], %rd78;
	.param .b32 retval0;
	call.uni (retval0), 
	vprintf, 
	(
	param0, 
	param1
	);
	ld.param.b32 	%r170, [retval0];
	} // callseq 21
	ld.shared.f32 	%f36, [%r167+8];
	cvt.f64.f32 	%fd33, %f36;
	st.local.f64 	[%rd79], %fd33;
	{ // callseq 22, 0
	.param .b64 param0;
	st.param.b64 	[param0], %rd81;
	.param .b64 param1;
	st.param.b64 	[param1], %rd78;
	.param .b32 retval0;
	call.uni (retval0), 
	vprintf, 
	(
	param0, 
	param1
	);
	ld.param.b32 	%r172, [retval0];
	} // callseq 22
	ld.shared.f32 	%f37, [%r167+12];
	cvt.f64.f32 	%fd34, %f37;
	st.local.f64 	[%rd79], %fd34;
	{ // callseq 23, 0
	.param .b64 param0;
	st.param.b64 	[param0], %rd81;
	.param .b64 param1;
	st.param.b64 	[param1], %rd78;
	.param .b32 retval0;
	call.uni (retval0), 
	vprintf, 
	(
	param0, 
	param1
	);
	ld.param.b32 	%r174, [retval0];
	} // callseq 23
	ld.shared.f32 	%f38, [%r167+16];
	cvt.f64.f32 	%fd35, %f38;
	st.local.f64 	[%rd79], %fd35;
	{ // callseq 24, 0
	.param .b64 param0;
	st.param.b64 	[param0], %rd81;
	.param .b64 param1;
	st.param.b64 	[param1], %rd78;
	.param .b32 retval0;
	call.uni (retval0), 
	vprintf, 
	(
	param0, 
	param1
	);
	ld.param.b32 	%r176, [retval0];
	} // callseq 24
	ld.shared.f32 	%f39, [%r167+20];
	cvt.f64.f32 	%fd36, %f39;
	st.local.f64 	[%rd79], %fd36;
	{ // callseq 25, 0
	.param .b64 param0;
	st.param.b64 	[param0], %rd81;
	.param .b64 param1;
	st.param.b64 	[param1], %rd78;
	.param .b32 retval0;
	call.uni (retval0), 
	vprintf, 
	(
	param0, 
	param1
	);
	ld.param.b32 	%r178, [retval0];
	} // callseq 25
	ld.shared.f32 	%f40, [%r167+24];
	cvt.f64.f32 	%fd37, %f40;
	st.local.f64 	[%rd79], %fd37;
	{ // callseq 26, 0
	.param .b64 param0;
	st.param.b64 	[param0], %rd81;
	.param .b64 param1;
	st.param.b64 	[param1], %rd78;
	.param .b32 retval0;
	call.uni (retval0), 
	vprintf, 
	(
	param0, 
	param1
	);
	ld.param.b32 	%r180, [retval0];
	} // callseq 26
	ld.shared.f32 	%f41, [%r167+28];
	cvt.f64.f32 	%fd38, %f41;
	st.local.f64 	[%rd79], %fd38;
	{ // callseq 27, 0
	.param .b64 param0;
	st.param.b64 	[param0], %rd81;
	.param .b64 param1;
	st.param.b64 	[param1], %rd78;
	.param .b32 retval0;
	call.uni (retval0), 
	vprintf, 
	(
	param0, 
	param1
	);
	ld.param.b32 	%r182, [retval0];
	} // callseq 27
	ld.shared.f32 	%f42, [%r167+32];
	cvt.f64.f32 	%fd39, %f42;
	st.local.f64 	[%rd79], %fd39;
	{ // callseq 28, 0
	.param .b64 param0;
	st.param.b64 	[param0], %rd81;
	.param .b64 param1;
	st.param.b64 	[param1], %rd78;
	.param .b32 retval0;
	call.uni (retval0), 
	vprintf, 
	(
	param0, 
	param1
	);
	ld.param.b32 	%r184, [retval0];
	} // callseq 28
	ld.shared.f32 	%f43, [%r167+36];
	cvt.f64.f32 	%fd40, %f43;
	st.local.f64 	[%rd79], %fd40;
	{ // callseq 29, 0
	.param .b64 param0;
	st.param.b64 	[param0], %rd81;
	.param .b64 param1;
	st.param.b64 	[param1], %rd78;
	.param .b32 retval0;
	call.uni (retval0), 
	vprintf, 
	(
	param0, 
	param1
	);
	ld.param.b32 	%r186, [retval0];
	} // callseq 29
	ld.shared.f32 	%f44, [%r167+40];
	cvt.f64.f32 	%fd41, %f44;
	st.local.f64 	[%rd79], %fd41;
	{ // callseq 30, 0
	.param .b64 param0;
	st.param.b64 	[param0], %rd81;
	.param .b64 param1;
	st.param.b64 	[param1], %rd78;
	.param .b32 retval0;
	call.uni (retval0), 
	vprintf, 
	(
	param0, 
	param1
	);
	ld.param.b32 	%r188, [retval0];
	} // callseq 30
	ld.shared.f32 	%f45, [%r167+44];
	cvt.f64.f32 	%fd42, %f45;
	st.local.f64 	[%rd79], %fd42;
	{ // callseq 31, 0
	.param .b64 param0;
	st.param.b64 	[param0], %rd81;
	.param .b64 param1;
	st.param.b64 	[param1], %rd78;
	.param .b32 retval0;
	call.uni (retval0), 
	vprintf, 
	(
	param0, 
	param1
	);
	ld.param.b32 	%r190, [retval0];
	} // callseq 31
	mov.u64 	%rd82, $str$1;
	cvta.global.u64 	%rd83, %rd82;
	{ // callseq 32, 0
	.param .b64 param0;
	st.param.b64 	[param0], %rd83;
	.param .b64 param1;
	st.param.b64 	[param1], 0;
	.param .b32 retval0;
	call.uni (retval0), 
	vprintf, 
	(
	param0, 
	param1
	);
	ld.param.b32 	%r192, [retval0];
	} // callseq 32
	shl.b32 	%r194, %r76, 2;
	add.s32 	%r195, %r167, %r194;
	ld.shared.f32 	%f46, [%r195];
	cvt.f64.f32 	%fd43, %f46;
	st.local.f64 	[%rd79], %fd43;
	{ // callseq 33, 0
	.param .b64 param0;
	st.param.b64 	[param0], %rd81;
	.param .b64 param1;
	st.param.b64 	[param1], %rd78;
	.param .b32 retval0;
	call.uni (retval0), 
	vprintf, 
	(
	param0, 
	param1
	);
	ld.param.b32 	%r196, [retval0];
	} // callseq 33
	ld.shared.f32 	%f47, [%r195+4];
	cvt.f64.f32 	%fd44, %f47;
	st.local.f64 	[%rd79], %fd44;
	{ // callseq 34, 0
	.param .b64 param0;
	st.param.b64 	[param0], %rd81;
	.param .b64 param1;
	st.param.b64 	[param1], %rd78;
	.param .b32 retval0;
	call.uni (retval0), 
	vprintf, 
	(
	param0, 
	param1
	);
	ld.param.b32 	%r198, [retval0];
	} // callseq 34
	ld.shared.f32 	%f48, [%r195+8];
	cvt.f64.f32 	%fd45, %f48;
	st.local.f64 	[%rd79], %fd45;
	{ // callseq 35, 0
	.param .b64 param0;
	st.param.b64 	[param0], %rd81;
	.param .b64 param1;
	st.param.b64 	[param1], %rd78;
	.param .b32 retval0;
	call.uni (retval0), 
	vprintf, 
	(
	param0, 
	param1
	);
	ld.param.b32 	%r200, [retval0];
	} // callseq 35
	ld.shared.f32 	%f49, [%r195+12];
	cvt.f64.f32 	%fd46, %f49;
	st.local.f64 	[%rd79], %fd46;
	{ // callseq 36, 0
	.param .b64 param0;
	st.param.b64 	[param0], %rd81;
	.param .b64 param1;
	st.param.b64 	[param1], %rd78;
	.param .b32 retval0;
	call.uni (retval0), 
	vprintf, 
	(
	param0, 
	param1
	);
	ld.param.b32 	%r202, [retval0];
	} // callseq 36
	ld.shared.f32 	%f50, [%r195+16];
	cvt.f64.f32 	%fd47, %f50;
	st.local.f64 	[%rd79], %fd47;
	{ // callseq 37, 0
	.param .b64 param0;
	st.param.b64 	[param0], %rd81;
	.param .b64 param1;
	st.param.b64 	[param1], %rd78;
	.param .b32 retval0;
	call.uni (retval0), 
	vprintf, 
	(
	param0, 
	param1
	);
	ld.param.b32 	%r204, [retval0];
	} // callseq 37
	ld.shared.f32 	%f51, [%r195+20];
	cvt.f64.f32 	%fd48, %f51;
	st.local.f64 	[%rd79], %fd48;
	{ // callseq 38, 0
	.param .b64 param0;
	st.param.b64 	[param0], %rd81;
	.param .b64 param1;
	st.param.b64 	[param1], %rd78;
	.param .b32 retval0;
	call.uni (retval0), 
	vprintf, 
	(
	param0, 
	param1
	);
	ld.param.b32 	%r206, [retval0];
	} // callseq 38
	ld.shared.f32 	%f52, [%r195+24];
	cvt.f64.f32 	%fd49, %f52;
	st.local.f64 	[%rd79], %fd49;
	{ // callseq 39, 0
	.param .b64 param0;
	st.param.b64 	[param0], %rd81;
	.param .b64 param1;
	st.param.b64 	[param1], %rd78;
	.param .b32 retval0;
	call.uni (retval0), 
	vprintf, 
	(
	param0, 
	param1
	);
	ld.param.b32 	%r208, [retval0];
	} // callseq 39
	ld.shared.f32 	%f53, [%r195+28];
	cvt.f64.f32 	%fd50, %f53;
	st.local.f64 	[%rd79], %fd50;
	{ // callseq 40, 0
	.param .b64 param0;
	st.param.b64 	[param0], %rd81;
	.param .b64 param1;
	st.param.b64 	[param1], %rd78;
	.param .b32 retval0;
	call.uni (retval0), 
	vprintf, 
	(
	param0, 
	param1
	);
	ld.param.b32 	%r210, [retval0];
	} // callseq 40
	ld.shared.f32 	%f54, [%r195+32];
	cvt.f64.f32 	%fd51, %f54;
	st.local.f64 	[%rd79], %fd51;
	{ // callseq 41, 0
	.param .b64 param0;
	st.param.b64 	[param0], %rd81;
	.param .b64 param1;
	st.param.b64 	[param1], %rd78;
	.param .b32 retval0;
	call.uni (retval0), 
	vprintf, 
	(
	param0, 
	param1
	);
	ld.param.b32 	%r212, [retval0];
	} // callseq 41
	ld.shared.f32 	%f55, [%r195+36];
	cvt.f64.f32 	%fd52, %f55;
	st.local.f64 	[%rd79], %fd52;
	{ // callseq 42, 0
	.param .b64 param0;
	st.param.b64 	[param0], %rd81;
	.param .b64 param1;
	st.param.b64 	[param1], %rd78;
	.param .b32 retval0;
	call.uni (retval0), 
	vprintf, 
	(
	param0, 
	param1
	);
	ld.param.b32 	%r214, [retval0];
	} // callseq 42
	ld.shared.f32 	%f56, [%r195+40];
	cvt.f64.f32 	%fd53, %f56;
	st.local.f64 	[%rd79], %fd53;
	{ // callseq 43, 0
	.param .b64 param0;
	st.param.b64 	[param0], %rd81;
	.param .b64 param1;
	st.param.b64 	[param1], %rd78;
	.param .b32 retval0;
	call.uni (retval0), 
	vprintf, 
	(
	param0, 
	param1
	);
	ld.param.b32 	%r216, [retval0];
	} // callseq 43
	ld.shared.f32 	%f57, [%r195+44];
	cvt.f64.f32 	%fd54, %f57;
	st.local.f64 	[%rd79], %fd54;
	{ // callseq 44, 0
	.param .b64 param0;
	st.param.b64 	[param0], %rd81;
	.param .b64 param1;
	st.param.b64 	[param1], %rd78;
	.param .b32 retval0;
	call.uni (retval0), 
	vprintf, 
	(
	param0, 
	param1
	);
	ld.param.b32 	%r218, [retval0];
	} // callseq 44
	{ // callseq 45, 0
	.param .b64 param0;
	st.param.b64 	[param0], %rd83;
	.param .b64 param1;
	st.param.b64 	[param1], 0;
	.param .b32 retval0;
	call.uni (retval0), 
	vprintf, 
	(
	param0, 
	param1
	);
	ld.param.b32 	%r220, [retval0];
	} // callseq 45
	add.s32 	%r222, %r195, %r194;
	ld.shared.f32 	%f58, [%r222];
	cvt.f64.f32 	%fd55, %f58;
	st.local.f64 	[%rd79], %fd55;
	{ // callseq 46, 0
	.param .b64 param0;
	st.param.b64 	[param0], %rd81;
	.param .b64 param1;
	st.param.b64 	[param1], %rd78;
	.param .b32 retval0;
	call.uni (retval0), 
	vprintf, 
	(
	param0, 
	param1
	);
	ld.param.b32 	%r223, [retval0];
	} // callseq 46
	ld.shared.f32 	%f59, [%r222+4];
	cvt.f64.f32 	%fd56, %f59;
	st.local.f64 	[%rd79], %fd56;
	{ // callseq 47, 0
	.param .b64 param0;
	st.param.b64 	[param0], %rd81;
	.param .b64 param1;
	st.param.b64 	[param1], %rd78;
	.param .b32 retval0;
	call.uni (retval0), 
	vprintf, 
	(
	param0, 
	param1
	);
	ld.param.b32 	%r225, [retval0];
	} // callseq 47
	ld.shared.f32 	%f60, [%r222+8];
	cvt.f64.f32 	%fd57, %f60;
	st.local.f64 	[%rd79], %fd57;
	{ // callseq 48, 0
	.param .b64 param0;
	st.param.b64 	[param0], %rd81;
	.param .b64 param1;
	st.param.b64 	[param1], %rd78;
	.param .b32 retval0;
	call.uni (retval0), 
	vprintf, 
	(
	param0, 
	param1
	);
	ld.param.b32 	%r227, [retval0];
	} // callseq 48
	ld.shared.f32 	%f61, [%r222+12];
	cvt.f64.f32 	%fd58, %f61;
	st.local.f64 	[%rd79], %fd58;
	{ // callseq 49, 0
	.param .b64 param0;
	st.param.b64 	[param0], %rd81;
	.param .b64 param1;
	st.param.b64 	[param1], %rd78;
	.param .b32 retval0;
	call.uni (retval0), 
	vprintf, 
	(
	param0, 
	param1
	);
	ld.param.b32 	%r229, [retval0];
	} // callseq 49
	ld.shared.f32 	%f62, [%r222+16];
	cvt.f64.f32 	%fd59, %f62;
	st.local.f64 	[%rd79], %fd59;
	{ // callseq 50, 0
	.param .b64 param0;
	st.param.b64 	[param0], %rd81;
	.param .b64 param1;
	st.param.b64 	[param1], %rd78;
	.param .b32 retval0;
	call.uni (retval0), 
	vprintf, 
	(
	param0, 
	param1
	);
	ld.param.b32 	%r231, [retval0];
	} // callseq 50
	ld.shared.f32 	%f63, [%r222+20];
	cvt.f64.f32 	%fd60, %f63;
	st.local.f64 	[%rd79], %fd60;
	{ // callseq 51, 0
	.param .b64 param0;
	st.param.b64 	[param0], %rd81;
	.param .b64 param1;
	st.param.b64 	[param1], %rd78;
	.param .b32 retval0;
	call.uni (retval0), 
	vprintf, 
	(
	param0, 
	param1
	);
	ld.param.b32 	%r233, [retval0];
	} // callseq 51
	ld.shared.f32 	%f64, [%r222+24];
	cvt.f64.f32 	%fd61, %f64;
	st.local.f64 	[%rd79], %fd61;
	{ // callseq 52, 0
	.param .b64 param0;
	st.param.b64 	[param0], %rd81;
	.param .b64 param1;
	st.param.b64 	[param1], %rd78;
	.param .b32 retval0;
	call.uni (retval0), 
	vprintf, 
	(
	param0, 
	param1
	);
	ld.param.b32 	%r235, [retval0];
	} // callseq 52
	ld.shared.f32 	%f65, [%r222+28];
	cvt.f64.f32 	%fd62, %f65;
	st.local.f64 	[%rd79], %fd62;
	{ // callseq 53, 0
	.param .b64 param0;
	st.param.b64 	[param0], %rd81;
	.param .b64 param1;
	st.param.b64 	[param1], %rd78;
	.param .b32 retval0;
	call.uni (retval0), 
	vprintf, 
	(
	param0, 
	param1
	);
	ld.param.b32 	%r237, [retval0];
	} // callseq 53
	ld.shared.f32 	%f66, [%r222+32];
	cvt.f64.f32 	%fd63, %f66;
	st.local.f64 	[%rd79], %fd63;
	{ // callseq 54, 0
	.param .b64 param0;
	st.param.b64 	[param0], %rd81;
	.param .b64 param1;
	st.param.b64 	[param1], %rd78;
	.param .b32 retval0;
	call.uni (retval0), 
	vprintf, 
	(
	param0, 
	param1
	);
	ld.param.b32 	%r239, [retval0];
	} // callseq 54
	ld.shared.f32 	%f67, [%r222+36];
	cvt.f64.f32 	%fd64, %f67;
	st.local.f64 	[%rd79], %fd64;
	{ // callseq 55, 0
	.param .b64 param0;
	st.param.b64 	[param0], %rd81;
	.param .b64 param1;
	st.param.b64 	[param1], %rd78;
	.param .b32 retval0;
	call.uni (retval0), 
	vprintf, 
	(
	param0, 
	param1
	);
	ld.param.b32 	%r241, [retval0];
	} // callseq 55
	ld.shared.f32 	%f68, [%r222+40];
	cvt.f64.f32 	%fd65, %f68;
	st.local.f64 	[%rd79], %fd65;
	{ // callseq 56, 0
	.param .b64 param0;
	st.param.b64 	[param0], %rd81;
	.param .b64 param1;
	st.param.b64 	[param1], %rd78;
	.param .b32 retval0;
	call.uni (retval0), 
	vprintf, 
	(
	param0, 
	param1
	);
	ld.param.b32 	%r243, [retval0];
	} // callseq 56
	ld.shared.f32 	%f69, [%r222+44];
	cvt.f64.f32 	%fd66, %f69;
	st.local.f64 	[%rd79], %fd66;
	{ // callseq 57, 0
	.param .b64 param0;
	st.param.b64 	[param0], %rd81;
	.param .b64 param1;
	st.param.b64 	[param1], %rd78;
	.param .b32 retval0;
	call.uni (retval0), 
	vprintf, 
	(
	param0, 
	param1
	);
	ld.param.b32 	%r245, [retval0];
	} // callseq 57
	{ // callseq 58, 0
	.param .b64 param0;
	st.param.b64 	[param0], %rd83;
	.param .b64 param1;
	st.param.b64 	[param1], 0;
	.param .b32 retval0;
	call.uni (retval0), 
	vprintf, 
	(
	param0, 
	param1
	);
	ld.param.b32 	%r247, [retval0];
	} // callseq 58
	add.s32 	%r249, %r222, %r194;
	ld.shared.f32 	%f70, [%r249];
	cvt.f64.f32 	%fd67, %f70;
	st.local.f64 	[%rd79], %fd67;
	{ // callseq 59, 0
	.param .b64 param0;
	st.param.b64 	[param0], %rd81;
	.param .b64 param1;
	st.param.b64 	[param1], %rd78;
	.param .b32 retval0;
	call.uni (retval0), 
	vprintf, 
	(
	param0, 
	param1
	);
	ld.param.b32 	%r250, [retval0];
	} // callseq 59
	ld.shared.f32 	%f71, [%r249+4];
	cvt.f64.f32 	%fd68, %f71;
	st.local.f64 	[%rd79], %fd68;
	{ // callseq 60, 0
	.param .b64 param0;
	st.param.b64 	[param0], %rd81;
	.param .b64 param1;
	st.param.b64 	[param1], %rd78;
	.param .b32 retval0;
	call.uni (retval0), 
	vprintf, 
	(
	param0, 
	param1
	);
	ld.param.b32 	%r252, [retval0];
	} // callseq 60
	ld.shared.f32 	%f72, [%r249+8];
	cvt.f64.f32 	%fd69, %f72;
	st.local.f64 	[%rd79], %fd69;
	{ // callseq 61, 0
	.param .b64 param0;
	st.param.b64 	[param0], %rd81;
	.param .b64 param1;
	st.param.b64 	[param1], %rd78;
	.param .b32 retval0;
	call.uni (retval0), 
	vprintf, 
	(
	param0, 
	param1
	);
	ld.param.b32 	%r254, [retval0];
	} // callseq 61
	ld.shared.f32 	%f73, [%r249+12];
	cvt.f64.f32 	%fd70, %f73;
	st.local.f64 	[%rd79], %fd70;
	{ // callseq 62, 0
	.param .b64 param0;
	st.param.b64 	[param0], %rd81;
	.param .b64 param1;
	st.param.b64 	[param1], %rd78;
	.param .b32 retval0;
	call.uni (retval0), 
	vprintf, 
	(
	param0, 
	param1
	);
	ld.param.b32 	%r256, [retval0];
	} // callseq 62
	ld.shared.f32 	%f74, [%r249+16];
	cvt.f64.f32 	%fd71, %f74;
	st.local.f64 	[%rd79], %fd71;
	{ // callseq 63, 0
	.param .b64 param0;
	st.param.b64 	[param0], %rd81;
	.param .b64 param1;
	st.param.b64 	[param1], %rd78;
	.param .b32 retval0;
	call.uni (retval0), 
	vprintf, 
	(
	param0, 
	param1
	);
	ld.param.b32 	%r258, [retval0];
	} // callseq 63
	ld.shared.f32 	%f75, [%r249+20];
	cvt.f64.f32 	%fd72, %f75;
	st.local.f64 	[%rd79], %fd72;
	{ // callseq 64, 0
	.param .b64 param0;
	st.param.b64 	[param0], %rd81;
	.param .b64 param1;
	st.param.b64 	[param1], %rd78;
	.param .b32 retval0;
	call.uni (retval0), 
	vprintf, 
	(
	param0, 
	param1
	);
	ld.param.b32 	%r260, [retval0];
	} // callseq 64
	ld.shared.f32 	%f76, [%r249+24];
	cvt.f64.f32 	%fd73, %f76;
	st.local.f64 	[%rd79], %fd73;
	{ // callseq 65, 0
	.param .b64 param0;
	st.param.b64 	[param0], %rd81;
	.param .b64 param1;
	st.param.b64 	[param1], %rd78;
	.param .b32 retval0;
	call.uni (retval0), 
	vprintf, 
	(
	param0, 
	param1
	);
	ld.param.b32 	%r262, [retval0];
	} // callseq 65
	ld.shared.f32 	%f77, [%r249+28];
	cvt.f64.f32 	%fd74, %f77;
	st.local.f64 	[%rd79], %fd74;
	{ // callseq 66, 0
	.param .b64 param0;
	st.param.b64 	[param0], %rd81;
	.param .b64 param1;
	st.param.b64 	[param1], %rd78;
	.param .b32 retval0;
	call.uni (retval0), 
	vprintf, 
	(
	param0, 
	param1
	);
	ld.param.b32 	%r264, [retval0];
	} // callseq 66
	ld.shared.f32 	%f78, [%r249+32];
	cvt.f64.f32 	%fd75, %f78;
	st.local.f64 	[%rd79], %fd75;
	{ // callseq 67, 0
	.param .b64 param0;
	st.param.b64 	[param0], %rd81;
	.param .b64 param1;
	st.param.b64 	[param1], %rd78;
	.param .b32 retval0;
	call.uni (retval0), 
	vprintf, 
	(
	param0, 
	param1
	);
	ld.param.b32 	%r266, [retval0];
	} // callseq 67
	ld.shared.f32 	%f79, [%r249+36];
	cvt.f64.f32 	%fd76, %f79;
	st.local.f64 	[%rd79], %fd76;
	{ // callseq 68, 0
	.param .b64 param0;
	st.param.b64 	[param0], %rd81;
	.param .b64 param1;
	st.param.b64 	[param1], %rd78;
	.param .b32 retval0;
	call.uni (retval0), 
	vprintf, 
	(
	param0, 
	param1
	);
	ld.param.b32 	%r268, [retval0];
	} // callseq 68
	ld.shared.f32 	%f80, [%r249+40];
	cvt.f64.f32 	%fd77, %f80;
	st.local.f64 	[%rd79], %fd77;
	{ // callseq 69, 0
	.param .b64 param0;
	st.param.b64 	[param0], %rd81;
	.param .b64 param1;
	st.param.b64 	[param1], %rd78;
	.param .b32 retval0;
	call.uni (retval0), 
	vprintf, 
	(
	param0, 
	param1
	);
	ld.param.b32 	%r270, [retval0];
	} // callseq 69
	ld.shared.f32 	%f81, [%r249+44];
	cvt.f64.f32 	%fd78, %f81;
	st.local.f64 	[%rd79], %fd78;
	{ // callseq 70, 0
	.param .b64 param0;
	st.param.b64 	[param0], %rd81;
	.param .b64 param1;
	st.param.b64 	[param1], %rd78;
	.param .b32 retval0;
	call.uni (retval0), 
	vprintf, 
	(
	param0, 
	param1
	);
	ld.param.b32 	%r272, [retval0];
	} // callseq 70
	{ // callseq 71, 0
	.param .b64 param0;
	st.param.b64 	[param0], %rd83;
	.param .b64 param1;
	st.param.b64 	[param1], 0;
	.param .b32 retval0;
	call.uni (retval0), 
	vprintf, 
	(
	param0, 
	param1
	);
	ld.param.b32 	%r274, [retval0];
	} // callseq 71
	add.s32 	%r468, %r468, 4;
	setp.ne.s32 	%p37, %r468, %r27;
	mov.u32 	%r470, %r27;
	@%p37 bra 	$L__BB1_66;
$L__BB1_67:
	add.u64 	%rd84, %SP, 0;
	add.u64 	%rd11, %SPL, 0;
	and.b32  	%r276, %r75, 3;
	setp.eq.s32 	%p38, %r276, 0;
	@%p38 bra 	$L__BB1_72;
	setp.eq.s32 	%p39, %r276, 1;
	@%p39 bra 	$L__BB1_70;
	mul.lo.s32 	%r277, %r470, %r76;
	shl.b32 	%r278, %r277, 2;
	mov.u32 	%r279, array;
	add.s32 	%r280, %r279, %r278;
	ld.shared.f32 	%f82, [%r280];
	cvt.f64.f32 	%fd79, %f82;
	st.local.f64 	[%rd11], %fd79;
	mov.u64 	%rd85, $str$4;
	cvta.global.u64 	%rd86, %rd85;
	{ // callseq 72, 0
	.param .b64 param0;
	st.param.b64 	[param0], %rd86;
	.param .b64 param1;
	st.param.b64 	[param1], %rd84;
	.param .b32 retval0;
	call.uni (retval0), 
	vprintf, 
	(
	param0, 
	param1
	);
	ld.param.b32 	%r281, [retval0];
	} // callseq 72
	ld.shared.f32 	%f83, [%r280+4];
	cvt.f64.f32 	%fd80, %f83;
	st.local.f64 	[%rd11], %fd80;
	{ // callseq 73, 0
	.param .b64 param0;
	st.param.b64 	[param0], %rd86;
	.param .b64 param1;
	st.param.b64 	[param1], %rd84;
	.param .b32 retval0;
	call.uni (retval0), 
	vprintf, 
	(
	param0, 
	param1
	);
	ld.param.b32 	%r283, [retval0];
	} // callseq 73
	ld.shared.f32 	%f84, [%r280+8];
	cvt.f64.f32 	%fd81, %f84;
	st.local.f64 	[%rd11], %fd81;
	{ // callseq 74, 0
	.param .b64 param0;
	st.param.b64 	[param0], %rd86;
	.param .b64 param1;
	st.param.b64 	[param1], %rd84;
	.param .b32 retval0;
	call.uni (retval0), 
	vprintf, 
	(
	param0, 
	param1
	);
	ld.param.b32 	%r285, [retval0];
	} // callseq 74
	ld.shared.f32 	%f85, [%r280+12];
	cvt.f64.f32 	%fd82, %f85;
	st.local.f64 	[%rd11], %fd82;
	{ // callseq 75, 0
	.param .b64 param0;
	st.param.b64 	[param0], %rd86;
	.param .b64 param1;
	st.param.b64 	[param1], %rd84;
	.param .b32 retval0;
	call.uni (retval0), 
	vprintf, 
	(
	param0, 
	param1
	);
	ld.param.b32 	%r287, [retval0];
	} // callseq 75
	ld.shared.f32 	%f86, [%r280+16];
	cvt.f64.f32 	%fd83, %f86;
	st.local.f64 	[%rd11], %fd83;
	{ // callseq 76, 0
	.param .b64 param0;
	st.param.b64 	[param0], %rd86;
	.param .b64 param1;
	st.param.b64 	[param1], %rd84;
	.param .b32 retval0;
	call.uni (retval0), 
	vprintf, 
	(
	param0, 
	param1
	);
	ld.param.b32 	%r289, [retval0];
	} // callseq 76
	ld.shared.f32 	%f87, [%r280+20];
	cvt.f64.f32 	%fd84, %f87;
	st.local.f64 	[%rd11], %fd84;
	{ // callseq 77, 0
	.param .b64 param0;
	st.param.b64 	[param0], %rd86;
	.param .b64 param1;
	st.param.b64 	[param1], %rd84;
	.param .b32 retval0;
	call.uni (retval0), 
	vprintf, 
	(
	param0, 
	param1
	);
	ld.param.b32 	%r291, [retval0];
	} // callseq 77
	ld.shared.f32 	%f88, [%r280+24];
	cvt.f64.f32 	%fd85, %f88;
	st.local.f64 	[%rd11], %fd85;
	{ // callseq 78, 0
	.param .b64 param0;
	st.param.b64 	[param0], %rd86;
	.param .b64 param1;
	st.param.b64 	[param1], %rd84;
	.param .b32 retval0;
	call.uni (retval0), 
	vprintf, 
	(
	param0, 
	param1
	);
	ld.param.b32 	%r293, [retval0];
	} // callseq 78
	ld.shared.f32 	%f89, [%r280+28];
	cvt.f64.f32 	%fd86, %f89;
	st.local.f64 	[%rd11], %fd86;
	{ // callseq 79, 0
	.param .b64 param0;
	st.param.b64 	[param0], %rd86;
	.param .b64 param1;
	st.param.b64 	[param1], %rd84;
	.param .b32 retval0;
	call.uni (retval0), 
	vprintf, 
	(
	param0, 
	param1
	);
	ld.param.b32 	%r295, [retval0];
	} // callseq 79
	ld.shared.f32 	%f90, [%r280+32];
	cvt.f64.f32 	%fd87, %f90;
	st.local.f64 	[%rd11], %fd87;
	{ // callseq 80, 0
	.param .b64 param0;
	st.param.b64 	[param0], %rd86;
	.param .b64 param1;
	st.param.b64 	[param1], %rd84;
	.param .b32 retval0;
	call.uni (retval0), 
	vprintf, 
	(
	param0, 
	param1
	);
	ld.param.b32 	%r297, [retval0];
	} // callseq 80
	ld.shared.f32 	%f91, [%r280+36];
	cvt.f64.f32 	%fd88, %f91;
	st.local.f64 	[%rd11], %fd88;
	{ // callseq 81, 0
	.param .b64 param0;
	st.param.b64 	[param0], %rd86;
	.param .b64 param1;
	st.param.b64 	[param1], %rd84;
	.param .b32 retval0;
	call.uni (retval0), 
	vprintf, 
	(
	param0, 
	param1
	);
	ld.param.b32 	%r299, [retval0];
	} // callseq 81
	ld.shared.f32 	%f92, [%r280+40];
	cvt.f64.f32 	%fd89, %f92;
	st.local.f64 	[%rd11], %fd89;
	{ // callseq 82, 0
	.param .b64 param0;
	st.param.b64 	[param0], %rd86;
	.param .b64 param1;
	st.param.b64 	[param1], %rd84;
	.param .b32 retval0;
	call.uni (retval0), 
	vprintf, 
	(
	param0, 
	param1
	);
	ld.param.b32 	%r301, [retval0];
	} // callseq 82
	ld.shared.f32 	%f93, [%r280+44];
	cvt.f64.f32 	%fd90, %f93;
	st.local.f64 	[%rd11], %fd90;
	{ // callseq 83, 0
	.param .b64 param0;
	st.param.b64 	[param0], %rd86;
	.param .b64 param1;
	st.param.b64 	[param1], %rd84;
	.param .b32 retval0;
	call.uni (retval0), 
	vprintf, 
	(
	param0, 
	param1
	);
	ld.param.b32 	%r303, [retval0];
	} // callseq 83
	mov.u64 	%rd88, $str$1;
	cvta.global.u64 	%rd89, %rd88;
	{ // callseq 84, 0
	.param .b64 param0;
	st.param.b64 	[param0], %rd89;
	.param .b64 param1;
	st.param.b64 	[param1], 0;
	.param .b32 retval0;
	call.uni (retval0), 
	vprintf, 
	(
	param0, 
	param1
	);
	ld.param.b32 	%r305, [retval0];
	} // callseq 84
	shl.b32 	%r307, %r76, 2;
	add.s32 	%r308, %r280, %r307;
	ld.shared.f32 	%f94, [%r308];
	cvt.f64.f32 	%fd91, %f94;
	st.local.f64 	[%rd11], %fd91;
	{ // callseq 85, 0
	.param .b64 param0;
	st.param.b64 	[param0], %rd86;
	.param .b64 param1;
	st.param.b64 	[param1], %rd84;
	.param .b32 retval0;
	call.uni (retval0), 
	vprintf, 
	(
	param0, 
	param1
	);
	ld.param.b32 	%r309, [retval0];
	} // callseq 85
	ld.shared.f32 	%f95, [%r308+4];
	cvt.f64.f32 	%fd92, %f95;
	st.local.f64 	[%rd11], %fd92;
	{ // callseq 86, 0
	.param .b64 param0;
	st.param.b64 	[param0], %rd86;
	.param .b64 param1;
	st.param.b64 	[param1], %rd84;
	.param .b32 retval0;
	call.uni (retval0), 
	vprintf, 
	(
	param0, 
	param1
	);
	ld.param.b32 	%r311, [retval0];
	} // callseq 86
	ld.shared.f32 	%f96, [%r308+8];
	cvt.f64.f32 	%fd93, %f96;
	st.local.f64 	[%rd11], %fd93;
	{ // callseq 87, 0
	.param .b64 param0;
	st.param.b64 	[param0], %rd86;
	.param .b64 param1;
	st.param.b64 	[param1], %rd84;
	.param .b32 retval0;
	call.uni (retval0), 
	vprintf, 
	(
	param0, 
	param1
	);
	ld.param.b32 	%r313, [retval0];
	} // callseq 87
	ld.shared.f32 	%f97, [%r308+12];
	cvt.f64.f32 	%fd94, %f97;
	st.local.f64 	[%rd11], %fd94;
	{ // callseq 88, 0
	.param .b64 param0;
	st.param.b64 	[param0], %rd86;
	.param .b64 param1;
	st.param.b64 	[param1], %rd84;
	.param .b32 retval0;
	call.uni (retval0), 
	vprintf, 
	(
	param0, 
	param1
	);
	ld.param.b32 	%r315, [retval0];
	} // callseq 88
	ld.shared.f32 	%f98, [%r308+16];
	cvt.f64.f32 	%fd95, %f98;
	st.local.f64 	[%rd11], %fd95;
	{ // callseq 89, 0
	.param .b64 param0;
	st.param.b64 	[param0], %rd86;
	.param .b64 param1;
	st.param.b64 	[param1], %rd84;
	.param .b32 retval0;
	call.uni (retval0), 
	vprintf, 
	(
	param0, 
	param1
	);
	ld.param.b32 	%r317, [retval0];
	} // callseq 89
	ld.shared.f32 	%f99, [%r308+20];
	cvt.f64.f32 	%fd96, %f99;
	st.local.f64 	[%rd11], %fd96;
	{ // callseq 90, 0
	.param .b64 param0;
	st.param.b64 	[param0], %rd86;
	.param .b64 param1;
	st.param.b64 	[param1], %rd84;
	.param .b32 retval0;
	call.uni (retval0), 
	vprintf, 
	(
	param0, 
	param1
	);
	ld.param.b32 	%r319, [retval0];
	} // callseq 90
	ld.shared.f32 	%f100, [%r308+24];
	cvt.f64.f32 	%fd97, %f100;
	st.local.f64 	[%rd11], %fd97;
	{ // callseq 91, 0
	.param .b64 param0;
	st.param.b64 	[param0], %rd86;
	.param .b64 param1;
	st.param.b64 	[param1], %rd84;
	.param .b32 retval0;
	call.uni (retval0), 
	vprintf, 
	(
	param0, 
	param1
	);
	ld.param.b32 	%r321, [retval0];
	} // callseq 91
	ld.shared.f32 	%f101, [%r308+28];
	cvt.f64.f32 	%fd98, %f101;
	st.local.f64 	[%rd11], %fd98;
	{ // callseq 92, 0
	.param .b64 param0;
	st.param.b64 	[param0], %rd86;
	.param .b64 param1;
	st.param.b64 	[param1], %rd84;
	.param .b32 retval0;
	call.uni (retval0), 
	vprintf, 
	(
	param0, 
	param1
	);
	ld.param.b32 	%r323, [retval0];
	} // callseq 92
	ld.shared.f32 	%f102, [%r308+32];
	cvt.f64.f32 	%fd99, %f102;
	st.local.f64 	[%rd11], %fd99;
	{ // callseq 93, 0
	.param .b64 param0;
	st.param.b64 	[param0], %rd86;
	.param .b64 param1;
	st.param.b64 	[param1], %rd84;
	.param .b32 retval0;
	call.uni (retval0), 
	vprintf, 
	(
	param0, 
	param1
	);
	ld.param.b32 	%r325, [retval0];
	} // callseq 93
	ld.shared.f32 	%f103, [%r308+36];
	cvt.f64.f32 	%fd100, %f103;
	st.local.f64 	[%rd11], %fd100;
	{ // callseq 94, 0
	.param .b64 param0;
	st.param.b64 	[param0], %rd86;
	.param .b64 param1;
	st.param.b64 	[param1], %rd84;
	.param .b32 retval0;
	call.uni (retval0), 
	vprintf, 
	(
	param0, 
	param1
	);
	ld.param.b32 	%r327, [retval0];
	} // callseq 94
	ld.shared.f32 	%f104, [%r308+40];
	cvt.f64.f32 	%fd101, %f104;
	st.local.f64 	[%rd11], %fd101;
	{ // callseq 95, 0
	.param .b64 param0;
	st.param.b64 	[param0], %rd86;
	.param .b64 param1;
	st.param.b64 	[param1], %rd84;
	.param .b32 retval0;
	call.uni (retval0), 
	vprintf, 
	(
	param0, 
	param1
	);
	ld.param.b32 	%r329, [retval0];
	} // callseq 95
	ld.shared.f32 	%f105, [%r308+44];
	cvt.f64.f32 	%fd102, %f105;
	st.local.f64 	[%rd11], %fd102;
	{ // callseq 96, 0
	.param .b64 param0;
	st.param.b64 	[param0], %rd86;
	.param .b64 param1;
	st.param.b64 	[param1], %rd84;
	.param .b32 retval0;
	call.uni (retval0), 
	vprintf, 
	(
	param0, 
	param1
	);
	ld.param.b32 	%r331, [retval0];
	} // callseq 96
	{ // callseq 97, 0
	.param .b64 param0;
	st.param.b64 	[param0], %rd89;
	.param .b64 param1;
	st.param.b64 	[param1], 0;
	.param .b32 retval0;
	call.uni (retval0), 
	vprintf, 
	(
	param0, 
	param1
	);
	ld.param.b32 	%r333, [retval0];
	} // callseq 97
	add.s32 	%r470, %r470, 2;
$L__BB1_70:
	and.b32  	%r335, %r75, 1;
	setp.eq.b32 	%p40, %r335, 1;
	not.pred 	%p41, %p40;
	@%p41 bra 	$L__BB1_72;
	mul.lo.s32 	%r336, %r470, %r76;
	shl.b32 	%r337, %r336, 2;
	mov.u32 	%r338, array;
	add.s32 	%r339, %r338, %r337;
	ld.shared.f32 	%f106, [%r339];
	cvt.f64.f32 	%fd103, %f106;
	st.local.f64 	[%rd11], %fd103;
	mov.u64 	%rd90, $str$4;
	cvta.global.u64 	%rd91, %rd90;
	{ // callseq 98, 0
	.param .b64 param0;
	st.param.b64 	[param0], %rd91;
	.param .b64 param1;
	st.param.b64 	[param1], %rd84;
	.param .b32 retval0;
	call.uni (retval0), 
	vprintf, 
	(
	param0, 
	param1
	);
	ld.param.b32 	%r340, [retval0];
	} // callseq 98
	ld.shared.f32 	%f107, [%r339+4];
	cvt.f64.f32 	%fd104, %f107;
	st.local.f64 	[%rd11], %fd104;
	{ // callseq 99, 0
	.param .b64 param0;
	st.param.b64 	[param0], %rd91;
	.param .b64 param1;
	st.param.b64 	[param1], %rd84;
	.param .b32 retval0;
	call.uni (retval0), 
	vprintf, 
	(
	param0, 
	param1
	);
	ld.param.b32 	%r342, [retval0];
	} // callseq 99
	ld.shared.f32 	%f108, [%r339+8];
	cvt.f64.f32 	%fd105, %f108;
	st.local.f64 	[%rd11], %fd105;
	{ // callseq 100, 0
	.param .b64 param0;
	st.param.b64 	[param0], %rd91;
	.param .b64 param1;
	st.param.b64 	[param1], %rd84;
	.param .b32 retval0;
	call.uni (retval0), 
	vprintf, 
	(
	param0, 
	param1
	);
	ld.param.b32 	%r344, [retval0];
	} // callseq 100
	ld.shared.f32 	%f109, [%r339+12];
	cvt.f64.f32 	%fd106, %f109;
	st.local.f64 	[%rd11], %fd106;
	{ // callseq 101, 0
	.param .b64 param0;
	st.param.b64 	[param0], %rd91;
	.param .b64 param1;
	st.param.b64 	[param1], %rd84;
	.param .b32 retval0;
	call.uni (retval0), 
	vprintf, 
	(
	param0, 
	param1
	);
	ld.param.b32 	%r346, [retval0];
	} // callseq 101
	ld.shared.f32 	%f110, [%r339+16];
	cvt.f64.f32 	%fd107, %f110;
	st.local.f64 	[%rd11], %fd107;
	{ // callseq 102, 0
	.param .b64 param0;
	st.param.b64 	[param0], %rd91;
	.param .b64 param1;
	st.param.b64 	[param1], %rd84;
	.param .b32 retval0;
	call.uni (retval0), 
	vprintf, 
	(
	param0, 
	param1
	);
	ld.param.b32 	%r348, [retval0];
	} // callseq 102
	ld.shared.f32 	%f111, [%r339+20];
	cvt.f64.f32 	%fd108, %f111;
	st.local.f64 	[%rd11], %fd108;
	{ // callseq 103, 0
	.param .b64 param0;
	st.param.b64 	[param0], %rd91;
	.param .b64 param1;
	st.param.b64 	[param1], %rd84;
	.param .b32 retval0;
	call.uni (retval0), 
	vprintf, 
	(
	param0, 
	param1
	);
	ld.param.b32 	%r350, [retval0];
	} // callseq 103
	ld.shared.f32 	%f112, [%r339+24];
	cvt.f64.f32 	%fd109, %f112;
	st.local.f64 	[%rd11], %fd109;
	{ // callseq 104, 0
	.param .b64 param0;
	st.param.b64 	[param0], %rd91;
	.param .b64 param1;
	st.param.b64 	[param1], %rd84;
	.param .b32 retval0;
	call.uni (retval0), 
	vprintf, 
	(
	param0, 
	param1
	);
	ld.param.b32 	%r352, [retval0];
	} // callseq 104
	ld.shared.f32 	%f113, [%r339+28];
	cvt.f64.f32 	%fd110, %f113;
	st.local.f64 	[%rd11], %fd110;
	{ // callseq 105, 0
	.param .b64 param0;
	st.param.b64 	[param0], %rd91;
	.param .b64 param1;
	st.param.b64 	[param1], %rd84;
	.param .b32 retval0;
	call.uni (retval0), 
	vprintf, 
	(
	param0, 
	param1
	);
	ld.param.b32 	%r354, [retval0];
	} // callseq 105
	ld.shared.f32 	%f114, [%r339+32];
	cvt.f64.f32 	%fd111, %f114;
	st.local.f64 	[%rd11], %fd111;
	{ // callseq 106, 0
	.param .b64 param0;
	st.param.b64 	[param0], %rd91;
	.param .b64 param1;
	st.param.b64 	[param1], %rd84;
	.param .b32 retval0;
	call.uni (retval0), 
	vprintf, 
	(
	param0, 
	param1
	);
	ld.param.b32 	%r356, [retval0];
	} // callseq 106
	ld.shared.f32 	%f115, [%r339+36];
	cvt.f64.f32 	%fd112, %f115;
	st.local.f64 	[%rd11], %fd112;
	{ // callseq 107, 0
	.param .b64 param0;
	st.param.b64 	[param0], %rd91;
	.param .b64 param1;
	st.param.b64 	[param1], %rd84;
	.param .b32 retval0;
	call.uni (retval0), 
	vprintf, 
	(
	param0, 
	param1
	);
	ld.param.b32 	%r358, [retval0];
	} // callseq 107
	ld.shared.f32 	%f116, [%r339+40];
	cvt.f64.f32 	%fd113, %f116;
	st.local.f64 	[%rd11], %fd113;
	{ // callseq 108, 0
	.param .b64 param0;
	st.param.b64 	[param0], %rd91;
	.param .b64 param1;
	st.param.b64 	[param1], %rd84;
	.param .b32 retval0;
	call.uni (retval0), 
	vprintf, 
	(
	param0, 
	param1
	);
	ld.param.b32 	%r360, [retval0];
	} // callseq 108
	ld.shared.f32 	%f117, [%r339+44];
	cvt.f64.f32 	%fd114, %f117;
	st.local.f64 	[%rd11], %fd114;
	{ // callseq 109, 0
	.param .b64 param0;
	st.param.b64 	[param0], %rd91;
	.param .b64 param1;
	st.param.b64 	[param1], %rd84;
	.param .b32 retval0;
	call.uni (retval0), 
	vprintf, 
	(
	param0, 
	param1
	);
	ld.param.b32 	%r362, [retval0];
	} // callseq 109
	mov.u64 	%rd93, $str$1;
	cvta.global.u64 	%rd94, %rd93;
	{ // callseq 110, 0
	.param .b64 param0;
	st.param.b64 	[param0], %rd94;
	.param .b64 param1;
	st.param.b64 	[param1], 0;
	.param .b32 retval0;
	call.uni (retval0), 
	vprintf, 
	(
	param0, 
	param1
	);
	ld.param.b32 	%r364, [retval0];
	} // callseq 110
$L__BB1_72:
	add.u64 	%rd95, %SP, 0;
	add.u64 	%rd96, %SPL, 0;
	st.local.v2.u32 	[%rd96], {%r5, %r460};
	st.local.u32 	[%rd96+8], %r465;
	mov.u64 	%rd97, $str$5;
	cvta.global.u64 	%rd98, %rd97;
	{ // callseq 111, 0
	.param .b64 param0;
	st.param.b64 	[param0], %rd98;
	.param .b64 param1;
	st.param.b64 	[param1], %rd95;
	.param .b32 retval0;
	call.uni (retval0), 
	vprintf, 
	(
	param0, 
	param1
	);
	ld.param.b32 	%r366, [retval0];
	} // callseq 111
$L__BB1_73:
	ld.param.u32 	%r453, [_Z22matrixMultKernel_cachePfS_S_iiiiii_param_8];
	bar.sync 	0;
	add.s32 	%r465, %r465, 1;
	setp.eq.s32 	%p42, %r465, %r453;
	@%p42 bra 	$L__BB1_42;
	bra.uni 	$L__BB1_39;
$L__BB1_74:
	ld.param.u64 	%rd114, [_Z22matrixMultKernel_cachePfS_S_iiiiii_param_2];
	add.s32 	%r447, %r475, %r70;
	mul.wide.u32 	%rd105, %r447, 4;
	add.s64 	%rd106, %rd16, %rd105;
	ld.f32 	%f195, [%rd106];
	add.s32 	%r448, %r68, %r71;
	cvta.to.global.u64 	%rd107, %rd114;
	mul.wide.s32 	%rd108, %r448, 4;
	add.s64 	%rd109, %rd107, %rd108;
	st.global.f32 	[%rd109], %f195;
	add.s32 	%r475, %r475, 1;
	setp.eq.s32 	%p89, %r475, %r78;
	@%p89 bra 	$L__BB1_75;
	bra.uni 	$L__BB1_56;
$L__BB1_75:
	add.s32 	%r474, %r474, 1;
	setp.ne.s32 	%p90, %r474, %r77;
	@%p90 bra 	$L__BB1_54;
$L__BB1_76:
	mov.u32 	%r449, %tid.y;
	setp.ne.s32 	%p91, %r449, 0;
	@%p91 bra 	$L__BB1_78;
	add.u64 	%rd110, %SP, 0;
	add.u64 	%rd111, %SPL, 0;
	st.local.v2.u32 	[%rd111], {%r5, %r460};
	mov.u64 	%rd112, $str$6;
	cvta.global.u64 	%rd113, %rd112;
	{ // callseq 112, 0
	.param .b64 param0;
	st.param.b64 	[param0], %rd113;
	.param .b64 param1;
	st.param.b64 	[param1], %rd110;
	.param .b32 retval0;
	call.uni (retval0), 
	vprintf, 
	(
	param0, 
	param1
	);
	ld.param.b32 	%r450, [retval0];
	} // callseq 112
$L__BB1_78:
	ld.param.u32 	%r454, [_Z22matrixMultKernel_cachePfS_S_iiiiii_param_8];
	add.s32 	%r460, %r460, 1;
	setp.ne.s32 	%p92, %r460, %r454;
	@%p92 bra 	$L__BB1_20;
$L__BB1_79:
	ret;

}
	// .globl	_Z23matrixMultKernel_globalPfS_S_ii
.visible .entry _Z23matrixMultKernel_globalPfS_S_ii(
	.param .u64 .ptr .align 1 _Z23matrixMultKernel_globalPfS_S_ii_param_0,
	.param .u64 .ptr .align 1 _Z23matrixMultKernel_globalPfS_S_ii_param_1,
	.param .u64 .ptr .align 1 _Z23matrixMultKernel_globalPfS_S_ii_param_2,
	.param .u32 _Z23matrixMultKernel_globalPfS_S_ii_param_3,
	.param .u32 _Z23matrixMultKernel_globalPfS_S_ii_param_4
)
{
	.reg .pred 	%p<19>;
	.reg .b32 	%r<53>;
	.reg .b32 	%f<55>;
	.reg .b64 	%rd<40>;

	ld.param.u64 	%rd5, [_Z23matrixMultKernel_globalPfS_S_ii_param_0];
	ld.param.u64 	%rd6, [_Z23matrixMultKernel_globalPfS_S_ii_param_1];
	ld.param.u32 	%r25, [_Z23matrixMultKernel_globalPfS_S_ii_param_3];
	ld.param.u32 	%r26, [_Z23matrixMultKernel_globalPfS_S_ii_param_4];
	cvta.to.global.u64 	%rd1, %rd6;
	cvta.to.global.u64 	%rd2, %rd5;
	mov.u32 	%r27, %tid.x;
	mul.lo.s32 	%r1, %r26, %r27;
	mov.u32 	%r28, %tid.y;
	mul.lo.s32 	%r2, %r26, %r28;
	setp.lt.s32 	%p1, %r26, 1;
	setp.ge.u32 	%p2, %r1, %r25;
	or.pred  	%p3, %p1, %p2;
	@%p3 bra 	$L__BB2_5;
	setp.lt.s32 	%p4, %r25, 1;
	@%p4 bra 	$L__BB2_5;
	and.b32  	%r3, %r25, 7;
	and.b32  	%r4, %r25, 2147483640;
	and.b32  	%r5, %r25, 1;
	neg.s32 	%r6, %r4;
	shl.b32 	%r7, %r25, 3;
	mov.b32 	%r45, 0;
	mul.wide.u32 	%rd33, %r25, 4;
$L__BB2_3:
	setp.lt.u32 	%p5, %r2, %r25;
	@%p5 bra 	$L__BB2_6;
$L__BB2_4:
	add.s32 	%r45, %r45, 1;
	setp.lt.s32 	%p16, %r45, %r26;
	add.s32 	%r44, %r45, %r1;
	setp.lt.u32 	%p17, %r44, %r25;
	and.pred  	%p18, %p16, %p17;
	@%p18 bra 	$L__BB2_3;
$L__BB2_5:
	ret;
$L__BB2_6:
	add.s32 	%r31, %r45, %r1;
	mul.lo.s32 	%r10, %r31, %r25;
	mov.b32 	%r46, 0;
$L__BB2_7:
	ld.param.u64 	%rd39, [_Z23matrixMultKernel_globalPfS_S_ii_param_2];
	add.s32 	%r33, %r25, -1;
	setp.lt.u32 	%p6, %r33, 7;
	add.s32 	%r12, %r46, %r2;
	add.s32 	%r34, %r12, %r10;
	cvta.to.global.u64 	%rd7, %rd39;
	mul.wide.s32 	%rd8, %r34, 4;
	add.s64 	%rd3, %rd7, %rd8;
	ld.global.f32 	%f52, [%rd3];
	mov.b32 	%r51, 0;
	@%p6 bra 	$L__BB2_10;
	mov.u32 	%r47, %r10;
	mov.u32 	%r48, %r12;
	mov.u32 	%r49, %r6;
$L__BB2_9:
	.pragma "nounroll";
	mul.wide.s32 	%rd9, %r47, 4;
	add.s64 	%rd10, %rd2, %rd9;
	ld.global.f32 	%f9, [%rd10];
	mul.wide.s32 	%rd11, %r48, 4;
	add.s64 	%rd12, %rd1, %rd11;
	ld.global.f32 	%f10, [%rd12];
	fma.rn.f32 	%f11, %f9, %f10, %f52;
	st.global.f32 	[%rd3], %f11;
	ld.global.f32 	%f12, [%rd10+4];
	mul.wide.u32 	%rd13, %r25, 4;
	add.s64 	%rd14, %rd12, %rd13;
	ld.global.f32 	%f13, [%rd14];
	fma.rn.f32 	%f14, %f12, %f13, %f11;
	st.global.f32 	[%rd3], %f14;
	ld.global.f32 	%f15, [%rd10+8];
	add.s64 	%rd15, %rd14, %rd13;
	ld.global.f32 	%f16, [%rd15];
	fma.rn.f32 	%f17, %f15, %f16, %f14;
	st.global.f32 	[%rd3], %f17;
	ld.global.f32 	%f18, [%rd10+12];
	add.s64 	%rd16, %rd15, %rd13;
	ld.global.f32 	%f19, [%rd16];
	fma.rn.f32 	%f20, %f18, %f19, %f17;
	st.global.f32 	[%rd3], %f20;
	ld.global.f32 	%f21, [%rd10+16];
	add.s64 	%rd17, %rd16, %rd13;
	ld.global.f32 	%f22, [%rd17];
	fma.rn.f32 	%f23, %f21, %f22, %f20;
	st.global.f32 	[%rd3], %f23;
	ld.global.f32 	%f24, [%rd10+20];
	add.s64 	%rd18, %rd17, %rd13;
	ld.global.f32 	%f25, [%rd18];
	fma.rn.f32 	%f26, %f24, %f25, %f23;
	st.global.f32 	[%rd3], %f26;
	ld.global.f32 	%f27, [%rd10+24];
	add.s64 	%rd19, %rd18, %rd13;
	ld.global.f32 	%f28, [%rd19];
	fma.rn.f32 	%f29, %f27, %f28, %f26;
	st.global.f32 	[%rd3], %f29;
	ld.global.f32 	%f30, [%rd10+28];
	add.s64 	%rd20, %rd19, %rd13;
	ld.global.f32 	%f31, [%rd20];
	fma.rn.f32 	%f52, %f30, %f31, %f29;
	st.global.f32 	[%rd3], %f52;
	add.s32 	%r49, %r49, 8;
	add.s32 	%r48, %r48, %r7;
	add.s32 	%r47, %r47, 8;
	setp.ne.s32 	%p7, %r49, 0;
	mov.u32 	%r51, %r4;
	@%p7 bra 	$L__BB2_9;
$L__BB2_10:
	setp.eq.s32 	%p8, %r3, 0;
	@%p8 bra 	$L__BB2_18;
	add.s32 	%r35, %r3, -1;
	setp.lt.u32 	%p9, %r35, 3;
	@%p9 bra 	$L__BB2_13;
	add.s32 	%r36, %r51, %r10;
	mul.wide.s32 	%rd21, %r36, 4;
	add.s64 	%rd22, %rd2, %rd21;
	ld.global.f32 	%f32, [%rd22];
	mad.lo.s32 	%r37, %r51, %r25, %r12;
	mul.wide.s32 	%rd23, %r37, 4;
	add.s64 	%rd24, %rd1, %rd23;
	ld.global.f32 	%f33, [%rd24];
	fma.rn.f32 	%f34, %f32, %f33, %f52;
	st.global.f32 	[%rd3], %f34;
	ld.global.f32 	%f35, [%rd22+4];
	add.s64 	%rd26, %rd24, %rd33;
	ld.global.f32 	%f36, [%rd26];
	fma.rn.f32 	%f37, %f35, %f36, %f34;
	st.global.f32 	[%rd3], %f37;
	ld.global.f32 	%f38, [%rd22+8];
	add.s64 	%rd27, %rd26, %rd33;
	ld.global.f32 	%f39, [%rd27];
	fma.rn.f32 	%f40, %f38, %f39, %f37;
	st.global.f32 	[%rd3], %f40;
	ld.global.f32 	%f41, [%rd22+12];
	add.s64 	%rd28, %rd27, %rd33;
	ld.global.f32 	%f42, [%rd28];
	fma.rn.f32 	%f52, %f41, %f42, %f40;
	st.global.f32 	[%rd3], %f52;
	add.s32 	%r51, %r51, 4;
$L__BB2_13:
	and.b32  	%r38, %r25, 3;
	setp.eq.s32 	%p10, %r38, 0;
	@%p10 bra 	$L__BB2_18;
	setp.eq.s32 	%p11, %r38, 1;
	@%p11 bra 	$L__BB2_16;
	add.s32 	%r39, %r51, %r10;
	mul.wide.s32 	%rd29, %r39, 4;
	add.s64 	%rd30, %rd2, %rd29;
	ld.global.f32 	%f43, [%rd30];
	mad.lo.s32 	%r40, %r51, %r25, %r12;
	mul.wide.s32 	%rd31, %r40, 4;
	add.s64 	%rd32, %rd1, %rd31;
	ld.global.f32 	%f44, [%rd32];
	fma.rn.f32 	%f45, %f43, %f44, %f52;
	st.global.f32 	[%rd3], %f45;
	ld.global.f32 	%f46, [%rd30+4];
	add.s64 	%rd34, %rd32, %rd33;
	ld.global.f32 	%f47, [%rd34];
	fma.rn.f32 	%f52, %f46, %f47, %f45;
	st.global.f32 	[%rd3], %f52;
	add.s32 	%r51, %r51, 2;
$L__BB2_16:
	setp.eq.s32 	%p12, %r5, 0;
	@%p12 bra 	$L__BB2_18;
	add.s32 	%r41, %r51, %r10;
	mul.wide.s32 	%rd35, %r41, 4;
	add.s64 	%rd36, %rd2, %rd35;
	ld.global.f32 	%f48, [%rd36];
	mad.lo.s32 	%r42, %r51, %r25, %r12;
	mul.wide.s32 	%rd37, %r42, 4;
	add.s64 	%rd38, %rd1, %rd37;
	ld.global.f32 	%f49, [%rd38];
	fma.rn.f32 	%f50, %f48, %f49, %f52;
	st.global.f32 	[%rd3], %f50;
$L__BB2_18:
	add.s32 	%r46, %r46, 1;
	setp.lt.s32 	%p13, %r46, %r26;
	add.s32 	%r43, %r12, 1;
	setp.lt.u32 	%p14, %r43, %r25;
	and.pred  	%p15, %p13, %p14;
	@%p15 bra 	$L__BB2_7;
	bra.uni 	$L__BB2_4;

}
	// .globl	_Z26matrixMultKernel_optimizedPfS_S_iii
.visible .entry _Z26matrixMultKernel_optimizedPfS_S_iii(
	.param .u64 .ptr .align 1 _Z26matrixMultKernel_optimizedPfS_S_iii_param_0,
	.param .u64 .ptr .align 1 _Z26matrixMultKernel_optimizedPfS_S_iii_param_1,
	.param .u64 .ptr .align 1 _Z26matrixMultKernel_optimizedPfS_S_iii_param_2,
	.param .u32 _Z26matrixMultKernel_optimizedPfS_S_iii_param_3,
	.param .u32 _Z26matrixMultKernel_optimizedPfS_S_iii_param_4,
	.param .u32 _Z26matrixMultKernel_optimizedPfS_S_iii_param_5
)
{


	ret;

}
	// .globl	_Z22matrixMultKernel_tiledPfS_S_iii
.visible .entry _Z22matrixMultKernel_tiledPfS_S_iii(
	.param .u64 .ptr .align 1 _Z22matrixMultKernel_tiledPfS_S_iii_param_0,
	.param .u64 .ptr .align 1 _Z22matrixMultKernel_tiledPfS_S_iii_param_1,
	.param .u64 .ptr .align 1 _Z22matrixMultKernel_tiledPfS_S_iii_param_2,
	.param .u32 _Z22matrixMultKernel_tiledPfS_S_iii_param_3,
	.param .u32 _Z22matrixMultKernel_tiledPfS_S_iii_param_4,
	.param .u32 _Z22matrixMultKernel_tiledPfS_S_iii_param_5
)
{
	.reg .pred 	%p<21>;
	.reg .b32 	%r<51>;
	.reg .b32 	%f<7>;
	.reg .b64 	%rd<14>;

	ld.param.u64 	%rd4, [_Z22matrixMultKernel_tiledPfS_S_iii_param_0];
	ld.param.u64 	%rd5, [_Z22matrixMultKernel_tiledPfS_S_iii_param_1];
	ld.param.u32 	%r27, [_Z22matrixMultKernel_tiledPfS_S_iii_param_3];
	ld.param.u32 	%r28, [_Z22matrixMultKernel_tiledPfS_S_iii_param_4];
	ld.param.u32 	%r29, [_Z22matrixMultKernel_tiledPfS_S_iii_param_5];
	mov.u32 	%r30, %tid.x;
	mul.lo.s32 	%r1, %r28, %r30;
	mov.u32 	%r31, %tid.y;
	mul.lo.s32 	%r2, %r28, %r31;
	setp.lt.s32 	%p1, %r28, 1;
	setp.ge.u32 	%p2, %r1, %r27;
	or.pred  	%p3, %p1, %p2;
	@%p3 bra 	$L__BB4_5;
	setp.lt.s32 	%p4, %r27, 1;
	@%p4 bra 	$L__BB4_5;
	cvta.to.global.u64 	%rd1, %rd4;
	cvta.to.global.u64 	%rd2, %rd5;
	mov.b32 	%r43, 0;
$L__BB4_3:
	setp.lt.u32 	%p5, %r2, %r27;
	@%p5 bra 	$L__BB4_6;
$L__BB4_4:
	ld.param.u32 	%r42, [_Z22matrixMultKernel_tiledPfS_S_iii_param_4];
	add.s32 	%r43, %r43, %r29;
	setp.lt.s32 	%p18, %r43, %r42;
	add.s32 	%r40, %r43, %r1;
	setp.lt.u32 	%p19, %r40, %r27;
	and.pred  	%p20, %p18, %p19;
	@%p20 bra 	$L__BB4_3;
$L__BB4_5:
	ret;
$L__BB4_6:
	add.s32 	%r5, %r43, %r29;
	mov.b32 	%r44, 0;
$L__BB4_7:
	add.s32 	%r7, %r44, %r29;
	mov.b32 	%r8, 0;
$L__BB4_8:
	setp.gt.s32 	%p6, %r29, 0;
	@%p6 bra 	$L__BB4_11;
$L__BB4_9:
	add.s32 	%r8, %r8, %r29;
	setp.lt.s32 	%p14, %r8, %r27;
	@%p14 bra 	$L__BB4_8;
	ld.param.u32 	%r41, [_Z22matrixMultKernel_tiledPfS_S_iii_param_4];
	setp.lt.s32 	%p15, %r7, %r41;
	add.s32 	%r39, %r7, %r2;
	setp.lt.u32 	%p16, %r39, %r27;
	and.pred  	%p17, %p15, %p16;
	mov.u32 	%r44, %r7;
	@%p17 bra 	$L__BB4_7;
	bra.uni 	$L__BB4_4;
$L__BB4_11:
	add.s32 	%r35, %r8, %r29;
	min.s32 	%r10, %r35, %r27;
	mad.lo.s32 	%r11, %r27, %r8, %r2;
	mov.u32 	%r46, %r43;
$L__BB4_12:
	add.s32 	%r13, %r46, %r1;
	mul.lo.s32 	%r14, %r13, %r27;
	mov.u32 	%r47, %r44;
$L__BB4_13:
	ld.param.u64 	%rd13, [_Z22matrixMultKernel_tiledPfS_S_iii_param_2];
	add.s32 	%r48, %r8, %r14;
	add.s32 	%r17, %r47, %r2;
	add.s32 	%r36, %r17, %r14;
	cvta.to.global.u64 	%rd7, %rd13;
	mul.wide.s32 	%rd8, %r36, 4;
	add.s64 	%rd3, %rd7, %rd8;
	ld.global.f32 	%f6, [%rd3];
	add.s32 	%r49, %r11, %r47;
	mov.u32 	%r50, %r8;
$L__BB4_14:
	mul.wide.s32 	%rd9, %r48, 4;
	add.s64 	%rd10, %rd1, %rd9;
	ld.global.f32 	%f4, [%rd10];
	mul.wide.s32 	%rd11, %r49, 4;
	add.s64 	%rd12, %rd2, %rd11;
	ld.global.f32 	%f5, [%rd12];
	fma.rn.f32 	%f6, %f4, %f5, %f6;
	st.global.f32 	[%rd3], %f6;
	add.s32 	%r50, %r50, 1;
	add.s32 	%r49, %r49, %r27;
	add.s32 	%r48, %r48, 1;
	setp.lt.s32 	%p7, %r50, %r10;
	@%p7 bra 	$L__BB4_14;
	add.s32 	%r47, %r47, 1;
	setp.lt.s32 	%p8, %r47, %r7;
	add.s32 	%r37, %r17, 1;
	setp.lt.u32 	%p9, %r37, %r27;
	and.pred  	%p10, %p8, %p9;
	@%p10 bra 	$L__BB4_13;
	add.s32 	%r46, %r46, 1;
	setp.lt.s32 	%p11, %r46, %r5;
	add.s32 	%r38, %r13, 1;
	setp.lt.u32 	%p12, %r38, %r27;
	and.pred  	%p13, %p11, %p12;
	@%p13 bra 	$L__BB4_12;
	bra.uni 	$L__BB4_9;

}


// ===== COMPILED SASS (sm_100) =====

	.target	sm_100

	.elftype	@"ET_EXEC"


//--------------------- .note.nv.tkinfo           --------------------------
	.section	.note.nv.tkinfo,"",@"SHT_NOTE"
	.sectionflags	@"SHF_NOTE_NV_TKINFO"
	.tkinfo
        /*0018*/ 	.word	0x00000002
        /*0030*/ 	.string	""
        /*0030*/ 	.string	"ptxas"
        /*0030*/ 	.string	"Cuda compilation tools, release 13.0, V13.0.88"
        /*0030*/ 	.string	"Build cuda_13.0.r13.0/compiler.36424714_0"
        /*0030*/ 	.string	"-arch sm_100 -m 64 "



//--------------------- .note.nv.cuinfo           --------------------------
	.section	.note.nv.cuinfo,"",@"SHT_NOTE"
	.sectionflags	@"SHF_NOTE_NV_CUINFO"
        /*0018*/ 	.short	0x0002
        /*001a*/ 	.short	0x0064
        /*001c*/ 	.short	0x0082
	.zero		2


//--------------------- .nv.info                  --------------------------
	.section	.nv.info,"",@"SHT_CUDA_INFO"
	.align	4


	//----- nvinfo : EIATTR_REGCOUNT
	.align		4
        /*0000*/ 	.byte	0x04, 0x2f
        /*0002*/ 	.short	(.L_8 - .L_7)
	.align		4
.L_7:
        /*0004*/ 	.word	index@(_Z23matrixMultKernel_cache2PfS_S_iii)
        /*0008*/ 	.word	0x00000004


	//----- nvinfo : EIATTR_FRAME_SIZE
	.align		4
.L_8:
        /*000c*/ 	.byte	0x04, 0x11
        /*000e*/ 	.short	(.L_10 - .L_9)
	.align		4
.L_9:
        /*0010*/ 	.word	index@(_Z23matrixMultKernel_cache2PfS_S_iii)
        /*0014*/ 	.word	0x00000000


	//----- nvinfo : EIATTR_REGCOUNT
	.align		4
.L_10:
        /*0018*/ 	.byte	0x04, 0x2f
        /*001a*/ 	.short	(.L_12 - .L_11)
	.align		4
.L_11:
        /*001c*/ 	.word	index@(_Z22matrixMultKernel_cachePfS_S_iiiiii)
        /*0020*/ 	.word	0x00000024


	//----- nvinfo : EIATTR_FRAME_SIZE
	.align		4
.L_12:
        /*0024*/ 	.byte	0x04, 0x11
        /*0026*/ 	.short	(.L_14 - .L_13)
	.align		4
.L_13:
        /*0028*/ 	.word	index@(_Z22matrixMultKernel_cachePfS_S_iiiiii)
        /*002c*/ 	.word	0x00000010


	//----- nvinfo : EIATTR_REGCOUNT
	.align		4
.L_14:
        /*0030*/ 	.byte	0x04, 0x2f
        /*0032*/ 	.short	(.L_16 - .L_15)
	.align		4
.L_15:
        /*0034*/ 	.word	index@(_Z23matrixMultKernel_globalPfS_S_ii)
        /*0038*/ 	.word	0x00000020


	//----- nvinfo : EIATTR_FRAME_SIZE
	.align		4
.L_16:
        /*003c*/ 	.byte	0x04, 0x11
        /*003e*/ 	.short	(.L_18 - .L_17)
	.align		4
.L_17:
        /*0040*/ 	.word	index@(_Z23matrixMultKernel_globalPfS_S_ii)
        /*0044*/ 	.word	0x00000000


	//----- nvinfo : EIATTR_REGCOUNT
	.align		4
.L_18:
        /*0048*/ 	.byte	0x04, 0x2f
        /*004a*/ 	.short	(.L_20 - .L_19)
	.align		4
.L_19:
        /*004c*/ 	.word	index@(_Z26matrixMultKernel_optimizedPfS_S_iii)
        /*0050*/ 	.word	0x00000004


	//----- nvinfo : EIATTR_FRAME_SIZE
	.align		4
.L_20:
        /*0054*/ 	.byte	0x04, 0x11
        /*0056*/ 	.short	(.L_22 - .L_21)
	.align		4
.L_21:
        /*0058*/ 	.word	index@(_Z26matrixMultKernel_optimizedPfS_S_iii)
        /*005c*/ 	.word	0x00000000


	//----- nvinfo : EIATTR_REGCOUNT
	.align		4
.L_22:
        /*0060*/ 	.byte	0x04, 0x2f
        /*0062*/ 	.short	(.L_24 - .L_23)
	.align		4
.L_23:
        /*0064*/ 	.word	index@(_Z22matrixMultKernel_tiledPfS_S_iii)
        /*0068*/ 	.word	0x0000001e


	//----- nvinfo : EIATTR_FRAME_SIZE
	.align		4
.L_24:
        /*006c*/ 	.byte	0x04, 0x11
        /*006e*/ 	.short	(.L_26 - .L_25)
	.align		4
.L_25:
        /*0070*/ 	.word	index@(_Z22matrixMultKernel_tiledPfS_S_iii)
        /*0074*/ 	.word	0x00000000


	//----- nvinfo : EIATTR_MIN_STACK_SIZE
	.align		4
.L_26:
        /*0078*/ 	.byte	0x04, 0x12
        /*007a*/ 	.short	(.L_28 - .L_27)
	.align		4
.L_27:
        /*007c*/ 	.word	index@(_Z22matrixMultKernel_tiledPfS_S_iii)
        /*0080*/ 	.word	0x00000000


	//----- nvinfo : EIATTR_MIN_STACK_SIZE
	.align		4
.L_28:
        /*0084*/ 	.byte	0x04, 0x12
        /*0086*/ 	.short	(.L_30 - .L_29)
	.align		4
.L_29:
        /*0088*/ 	.word	index@(_Z26matrixMultKernel_optimizedPfS_S_iii)
        /*008c*/ 	.word	0x00000000


	//----- nvinfo : EIATTR_MIN_STACK_SIZE
	.align		4
.L_30:
        /*0090*/ 	.byte	0x04, 0x12
        /*0092*/ 	.short	(.L_32 - .L_31)
	.align		4
.L_31:
        /*0094*/ 	.word	index@(_Z23matrixMultKernel_globalPfS_S_ii)
        /*0098*/ 	.word	0x00000000


	//----- nvinfo : EIATTR_MIN_STACK_SIZE
	.align		4
.L_32:
        /*009c*/ 	.byte	0x04, 0x12
        /*009e*/ 	.short	(.L_34 - .L_33)
	.align		4
.L_33:
        /*00a0*/ 	.word	index@(_Z22matrixMultKernel_cachePfS_S_iiiiii)
        /*00a4*/ 	.word	0x00000010


	//----- nvinfo : EIATTR_MIN_STACK_SIZE
	.align		4
.L_34:
        /*00a8*/ 	.byte	0x04, 0x12
        /*00aa*/ 	.short	(.L_36 - .L_35)
	.align		4
.L_35:
        /*00ac*/ 	.word	index@(_Z23matrixMultKernel_cache2PfS_S_iii)
        /*00b0*/ 	.word	0x00000000
.L_36:


//--------------------- .nv.compat                --------------------------
	.section	.nv.compat,"",@"SHT_CUDA_COMPAT_INFO"
	.align	4
        /*0000*/ 	.byte	0x02, 0x09, 0x00, 0x00, 0x02, 0x02, 0x01, 0x00, 0x02, 0x05, 0x05, 0x00, 0x03, 0x07, 0x01, 0x01
        /*0010*/ 	.byte	0x02, 0x03, 0x00, 0x00, 0x02, 0x06, 0x01, 0x00, 0x04, 0x0b, 0x08, 0x00, 0x09, 0x00, 0x00, 0x00
        /*0020*/ 	.byte	0x00, 0x00, 0x00, 0x00


//--------------------- .nv.info._Z22matrixMultKernel_tiledPfS_S_iii --------------------------
	.section	.nv.info._Z22matrixMultKernel_tiledPfS_S_iii,"",@"SHT_CUDA_INFO"
	.sectionflags	@""
	.align	4


	//----- nvinfo : EIATTR_CUDA_API_VERSION
	.align		4
        /*0000*/ 	.byte	0x04, 0x37
        /*0002*/ 	.short	(.L_38 - .L_37)
.L_37:
        /*0004*/ 	.word	0x00000082


	//----- nvinfo : EIATTR_KPARAM_INFO
	.align		4
.L_38:
        /*0008*/ 	.byte	0x04, 0x17
        /*000a*/ 	.short	(.L_40 - .L_39)
.L_39:
        /*000c*/ 	.word	0x00000000
        /*0010*/ 	.short	0x0005
        /*0012*/ 	.short	0x0020
        /*0014*/ 	.byte	0x00, 0xf0, 0x11, 0x00


	//----- nvinfo : EIATTR_KPARAM_INFO
	.align		4
.L_40:
        /*0018*/ 	.byte	0x04, 0x17
        /*001a*/ 	.short	(.L_42 - .L_41)
.L_41:
        /*001c*/ 	.word	0x00000000
        /*0020*/ 	.short	0x0004
        /*0022*/ 	.short	0x001c
        /*0024*/ 	.byte	0x00, 0xf0, 0x11, 0x00


	//----- nvinfo : EIATTR_KPARAM_INFO
	.align		4
.L_42:
        /*0028*/ 	.byte	0x04, 0x17
        /*002a*/ 	.short	(.L_44 - .L_43)
.L_43:
        /*002c*/ 	.word	0x00000000
        /*0030*/ 	.short	0x0003
        /*0032*/ 	.short	0x0018
        /*0034*/ 	.byte	0x00, 0xf0, 0x11, 0x00


	//----- nvinfo : EIATTR_KPARAM_INFO
	.align		4
.L_44:
        /*0038*/ 	.byte	0x04, 0x17
        /*003a*/ 	.short	(.L_46 - .L_45)
.L_45:
        /*003c*/ 	.word	0x00000000
        /*0040*/ 	.short	0x0002
        /*0042*/ 	.short	0x0010
        /*0044*/ 	.byte	0x00, 0xf5, 0x21, 0x00


	//----- nvinfo : EIATTR_KPARAM_INFO
	.align		4
.L_46:
        /*0048*/ 	.byte	0x04, 0x17
        /*004a*/ 	.short	(.L_48 - .L_47)
.L_47:
        /*004c*/ 	.word	0x00000000
        /*0050*/ 	.short	0x0001
        /*0052*/ 	.short	0x0008
        /*0054*/ 	.byte	0x00, 0xf5, 0x21, 0x00


	//----- nvinfo : EIATTR_KPARAM_INFO
	.align		4
.L_48:
        /*0058*/ 	.byte	0x04, 0x17
        /*005a*/ 	.short	(.L_50 - .L_49)
.L_49:
        /*005c*/ 	.word	0x00000000
        /*0060*/ 	.short	0x0000
        /*0062*/ 	.short	0x0000
        /*0064*/ 	.byte	0x00, 0xf5, 0x21, 0x00


	//----- nvinfo : EIATTR_SPARSE_MMA_MASK
	.align		4
.L_50:
        /*0068*/ 	.byte	0x03, 0x50
        /*006a*/ 	.short	0x0000


	//----- nvinfo : EIATTR_MAXREG_COUNT
	.align		4
        /*006c*/ 	.byte	0x03, 0x1b
        /*006e*/ 	.short	0x00ff


	//----- nvinfo : EIATTR_MERCURY_ISA_VERSION
	.align		4
        /*0070*/ 	.byte	0x03, 0x5f
        /*0072*/ 	.short	0x0101


	//----- nvinfo : EIATTR_VRC_CTA_INIT_COUNT
	.align		4
        /*0074*/ 	.byte	0x02, 0x4a
	.zero		1
	.zero		1


	//----- nvinfo : EIATTR_EXIT_INSTR_OFFSETS
	.align		4
        /*0078*/ 	.byte	0x04, 0x1c
        /*007a*/ 	.short	(.L_52 - .L_51)


	//   ....[0]....
.L_51:
        /*007c*/ 	.word	0x00000060


	//   ....[1]....
        /*0080*/ 	.word	0x00000080


	//   ....[2]....
        /*0084*/ 	.word	0x00000590


	//----- nvinfo : EIATTR_CRS_STACK_SIZE
	.align		4
.L_52:
        /*0088*/ 	.byte	0x04, 0x1e
        /*008a*/ 	.short	(.L_54 - .L_53)
.L_53:
        /*008c*/ 	.word	0x00000000


	//----- nvinfo : EIATTR_CBANK_PARAM_SIZE
	.align		4
.L_54:
        /*0090*/ 	.byte	0x03, 0x19
        /*0092*/ 	.short	0x0024


	//----- nvinfo : EIATTR_PARAM_CBANK
	.align		4
        /*0094*/ 	.byte	0x04, 0x0a
        /*0096*/ 	.short	(.L_56 - .L_55)
	.align		4
.L_55:
        /*0098*/ 	.word	index@(.nv.constant0._Z22matrixMultKernel_tiledPfS_S_iii)
        /*009c*/ 	.short	0x0380
        /*009e*/ 	.short	0x0024


	//----- nvinfo : EIATTR_SW_WAR
	.align		4
.L_56:
        /*00a0*/ 	.byte	0x04, 0x36
        /*00a2*/ 	.short	(.L_58 - .L_57)
.L_57:
        /*00a4*/ 	.word	0x00000008
.L_58:


//--------------------- .nv.info._Z26matrixMultKernel_optimizedPfS_S_iii --------------------------
	.section	.nv.info._Z26matrixMultKernel_optimizedPfS_S_iii,"",@"SHT_CUDA_INFO"
	.sectionflags	@""
	.align	4


	//----- nvinfo : EIATTR_CUDA_API_VERSION
	.align		4
        /*0000*/ 	.byte	0x04, 0x37
        /*0002*/ 	.short	(.L_60 - .L_59)
.L_59:
        /*0004*/ 	.word	0x00000082


	//----- nvinfo : EIATTR_KPARAM_INFO
	.align		4
.L_60:
        /*0008*/ 	.byte	0x04, 0x17
        /*000a*/ 	.short	(.L_62 - .L_61)
.L_61:
        /*000c*/ 	.word	0x00000000
        /*0010*/ 	.short	0x0005
        /*0012*/ 	.short	0x0020
        /*0014*/ 	.byte	0x00, 0xf0, 0x11, 0x00


	//----- nvinfo : EIATTR_KPARAM_INFO
	.align		4
.L_62:
        /*0018*/ 	.byte	0x04, 0x17
        /*001a*/ 	.short	(.L_64 - .L_63)
.L_63:
        /*001c*/ 	.word	0x00000000
        /*0020*/ 	.short	0x0004
        /*0022*/ 	.short	0x001c
        /*0024*/ 	.byte	0x00, 0xf0, 0x11, 0x00


	//----- nvinfo : EIATTR_KPARAM_INFO
	.align		4
.L_64:
        /*0028*/ 	.byte	0x04, 0x17
        /*002a*/ 	.short	(.L_66 - .L_65)
.L_65:
        /*002c*/ 	.word	0x00000000
        /*0030*/ 	.short	0x0003
        /*0032*/ 	.short	0x0018
        /*0034*/ 	.byte	0x00, 0xf0, 0x11, 0x00


	//----- nvinfo : EIATTR_KPARAM_INFO
	.align		4
.L_66:
        /*0038*/ 	.byte	0x04, 0x17
        /*003a*/ 	.short	(.L_68 - .L_67)
.L_67:
        /*003c*/ 	.word	0x00000000
        /*0040*/ 	.short	0x0002
        /*0042*/ 	.short	0x0010
        /*0044*/ 	.byte	0x00, 0xf5, 0x21, 0x00


	//----- nvinfo : EIATTR_KPARAM_INFO
	.align		4
.L_68:
        /*0048*/ 	.byte	0x04, 0x17
        /*004a*/ 	.short	(.L_70 - .L_69)
.L_69:
        /*004c*/ 	.word	0x00000000
        /*0050*/ 	.short	0x0001
        /*0052*/ 	.short	0x0008
        /*0054*/ 	.byte	0x00, 0xf5, 0x21, 0x00


	//----- nvinfo : EIATTR_KPARAM_INFO
	.align		4
.L_70:
        /*0058*/ 	.byte	0x04, 0x17
        /*005a*/ 	.short	(.L_72 - .L_71)
.L_71:
        /*005c*/ 	.word	0x00000000
        /*0060*/ 	.short	0x0000
        /*0062*/ 	.short	0x0000
        /*0064*/ 	.byte	0x00, 0xf5, 0x21, 0x00


	//----- nvinfo : EIATTR_SPARSE_MMA_MASK
	.align		4
.L_72:
        /*0068*/ 	.byte	0x03, 0x50
        /*006a*/ 	.short	0x0000


	//----- nvinfo : EIATTR_MAXREG_COUNT
	.align		4
        /*006c*/ 	.byte	0x03, 0x1b
        /*006e*/ 	.short	0x00ff


	//----- nvinfo : EIATTR_MERCURY_ISA_VERSION
	.align		4
        /*0070*/ 	.byte	0x03, 0x5f
        /*0072*/ 	.short	0x0101


	//----- nvinfo : EIATTR_VRC_CTA_INIT_COUNT
	.align		4
        /*0074*/ 	.byte	0x02, 0x4a
	.zero		1
	.zero		1


	//----- nvinfo : EIATTR_EXIT_INSTR_OFFSETS
	.align		4
        /*0078*/ 	.byte	0x04, 0x1c
        /*007a*/ 	.short	(.L_74 - .L_73)


	//   ....[0]....
.L_73:
        /*007c*/ 	.word	0x00000010


	//----- nvinfo : EIATTR_CBANK_PARAM_SIZE
	.align		4
.L_74:
        /*0080*/ 	.byte	0x03, 0x19
        /*0082*/ 	.short	0x0024


	//----- nvinfo : EIATTR_PARAM_CBANK
	.align		4
        /*0084*/ 	.byte	0x04, 0x0a
        /*0086*/ 	.short	(.L_76 - .L_75)
	.align		4
.L_75:
        /*0088*/ 	.word	index@(.nv.constant0._Z26matrixMultKernel_optimizedPfS_S_iii)
        /*008c*/ 	.short	0x0380
        /*008e*/ 	.short	0x0024


	//----- nvinfo : EIATTR_SW_WAR
	.align		4
.L_76:
        /*0090*/ 	.byte	0x04, 0x36
        /*0092*/ 	.short	(.L_78 - .L_77)
.L_77:
        /*0094*/ 	.word	0x00000008
.L_78:


//--------------------- .nv.info._Z23matrixMultKernel_globalPfS_S_ii --------------------------
	.section	.nv.info._Z23matrixMultKernel_globalPfS_S_ii,"",@"SHT_CUDA_INFO"
	.sectionflags	@""
	.align	4


	//----- nvinfo : EIATTR_CUDA_API_VERSION
	.align		4
        /*0000*/ 	.byte	0x04, 0x37
        /*0002*/ 	.short	(.L_80 - .L_79)
.L_79:
        /*0004*/ 	.word	0x00000082


	//----- nvinfo : EIATTR_KPARAM_INFO
	.align		4
.L_80:
        /*0008*/ 	.byte	0x04, 0x17
        /*000a*/ 	.short	(.L_82 - .L_81)
.L_81:
        /*000c*/ 	.word	0x00000000
        /*0010*/ 	.short	0x0004
        /*0012*/ 	.short	0x001c
        /*0014*/ 	.byte	0x00, 0xf0, 0x11, 0x00


	//----- nvinfo : EIATTR_KPARAM_INFO
	.align		4
.L_82:
        /*0018*/ 	.byte	0x04, 0x17
        /*001a*/ 	.short	(.L_84 - .L_83)
.L_83:
        /*001c*/ 	.word	0x00000000
        /*0020*/ 	.short	0x0003
        /*0022*/ 	.short	0x0018
        /*0024*/ 	.byte	0x00, 0xf0, 0x11, 0x00


	//----- nvinfo : EIATTR_KPARAM_INFO
	.align		4
.L_84:
        /*0028*/ 	.byte	0x04, 0x17
        /*002a*/ 	.short	(.L_86 - .L_85)
.L_85:
        /*002c*/ 	.word	0x00000000
        /*0030*/ 	.short	0x0002
        /*0032*/ 	.short	0x0010
        /*0034*/ 	.byte	0x00, 0xf5, 0x21, 0x00


	//----- nvinfo : EIATTR_KPARAM_INFO
	.align		4
.L_86:
        /*0038*/ 	.byte	0x04, 0x17
        /*003a*/ 	.short	(.L_88 - .L_87)
.L_87:
        /*003c*/ 	.word	0x00000000
        /*0040*/ 	.short	0x0001
        /*0042*/ 	.short	0x0008
        /*0044*/ 	.byte	0x00, 0xf5, 0x21, 0x00


	//----- nvinfo : EIATTR_KPARAM_INFO
	.align		4
.L_88:
        /*0048*/ 	.byte	0x04, 0x17
        /*004a*/ 	.short	(.L_90 - .L_89)
.L_89:
        /*004c*/ 	.word	0x00000000
        /*0050*/ 	.short	0x0000
        /*0052*/ 	.short	0x0000
        /*0054*/ 	.byte	0x00, 0xf5, 0x21, 0x00


	//----- nvinfo : EIATTR_SPARSE_MMA_MASK
	.align		4
.L_90:
        /*0058*/ 	.byte	0x03, 0x50
        /*005a*/ 	.short	0x0000


	//----- nvinfo : EIATTR_MAXREG_COUNT
	.align		4
        /*005c*/ 	.byte	0x03, 0x1b
        /*005e*/ 	.short	0x00ff


	//----- nvinfo : EIATTR_MERCURY_ISA_VERSION
	.align		4
        /*0060*/ 	.byte	0x03, 0x5f
        /*0062*/ 	.short	0x0101


	//----- nvinfo : EIATTR_VRC_CTA_INIT_COUNT
	.align		4
        /*0064*/ 	.byte	0x02, 0x4a
	.zero		1
	.zero		1


	//----- nvinfo : EIATTR_EXIT_INSTR_OFFSETS
	.align		4
        /*0068*/ 	.byte	0x04, 0x1c
        /*006a*/ 	.short	(.L_92 - .L_91)


	//   ....[0]....
.L_91:
        /*006c*/ 	.word	0x00000060


	//   ....[1]....
        /*0070*/ 	.word	0x00000080


	//   ....[2]....
        /*0074*/ 	.word	0x00000a10


	//----- nvinfo : EIATTR_CRS_STACK_SIZE
	.align		4
.L_92:
        /*0078*/ 	.byte	0x04, 0x1e
        /*007a*/ 	.short	(.L_94 - .L_93)
.L_93:
        /*007c*/ 	.word	0x00000000


	//----- nvinfo : EIATTR_CBANK_PARAM_SIZE
	.align		4
.L_94:
        /*0080*/ 	.byte	0x03, 0x19
        /*0082*/ 	.short	0x0020


	//----- nvinfo : EIATTR_PARAM_CBANK
	.align		4
        /*0084*/ 	.byte	0x04, 0x0a
        /*0086*/ 	.short	(.L_96 - .L_95)
	.align		4
.L_95:
        /*0088*/ 	.word	index@(.nv.constant0._Z23matrixMultKernel_globalPfS_S_ii)
        /*008c*/ 	.short	0x0380
        /*008e*/ 	.short	0x0020


	//----- nvinfo : EIATTR_SW_WAR
	.align		4
.L_96:
        /*0090*/ 	.byte	0x04, 0x36
        /*0092*/ 	.short	(.L_98 - .L_97)
.L_97:
        /*0094*/ 	.word	0x00000008
.L_98:


//--------------------- .nv.info._Z22matrixMultKernel_cachePfS_S_iiiiii --------------------------
	.section	.nv.info._Z22matrixMultKernel_cachePfS_S_iiiiii,"",@"SHT_CUDA_INFO"
	.sectionflags	@""
	.align	4


	//----- nvinfo : EIATTR_CUDA_API_VERSION
	.align		4
        /*0000*/ 	.byte	0x04, 0x37
        /*0002*/ 	.short	(.L_100 - .L_99)
.L_99:
        /*0004*/ 	.word	0x00000082


	//----- nvinfo : EIATTR_KPARAM_INFO
	.align		4
.L_100:
        /*0008*/ 	.byte	0x04, 0x17
        /*000a*/ 	.short	(.L_102 - .L_101)
.L_101:
        /*000c*/ 	.word	0x00000000
        /*0010*/ 	.short	0x0008
        /*0012*/ 	.short	0x002c
        /*0014*/ 	.byte	0x00, 0xf0, 0x11, 0x00


	//----- nvinfo : EIATTR_KPARAM_INFO
	.align		4
.L_102:
        /*0018*/ 	.byte	0x04, 0x17
        /*001a*/ 	.short	(.L_104 - .L_103)
.L_103:
        /*001c*/ 	.word	0x00000000
        /*0020*/ 	.short	0x0007
        /*0022*/ 	.short	0x0028
        /*0024*/ 	.byte	0x00, 0xf0, 0x11, 0x00


	//----- nvinfo : EIATTR_KPARAM_INFO
	.align		4
.L_104:
        /*0028*/ 	.byte	0x04, 0x17
        /*002a*/ 	.short	(.L_106 - .L_105)
.L_105:
        /*002c*/ 	.word	0x00000000
        /*0030*/ 	.short	0x0006
        /*0032*/ 	.short	0x0024
        /*0034*/ 	.byte	0x00, 0xf0, 0x11, 0x00


	//----- nvinfo : EIATTR_KPARAM_INFO
	.align		4
.L_106:
        /*0038*/ 	.byte	0x04, 0x17
        /*003a*/ 	.short	(.L_108 - .L_107)
.L_107:
        /*003c*/ 	.word	0x00000000
        /*0040*/ 	.short	0x0005
        /*0042*/ 	.short	0x0020
        /*0044*/ 	.byte	0x00, 0xf0, 0x11, 0x00


	//----- nvinfo : EIATTR_KPARAM_INFO
	.align		4
.L_108:
        /*0048*/ 	.byte	0x04, 0x17
        /*004a*/ 	.short	(.L_110 - .L_109)
.L_109:
        /*004c*/ 	.word	0x00000000
        /*0050*/ 	.short	0x0004
        /*0052*/ 	.short	0x001c
        /*0054*/ 	.byte	0x00, 0xf0, 0x11, 0x00


	//----- nvinfo : EIATTR_KPARAM_INFO
	.align		4
.L_110:
        /*0058*/ 	.byte	0x04, 0x17
        /*005a*/ 	.short	(.L_112 - .L_111)
.L_111:
        /*005c*/ 	.word	0x00000000
        /*0060*/ 	.short	0x0003
        /*0062*/ 	.short	0x0018
        /*0064*/ 	.byte	0x00, 0xf0, 0x11, 0x00


	//----- nvinfo : EIATTR_KPARAM_INFO
	.align		4
.L_112:
        /*0068*/ 	.byte	0x04, 0x17
        /*006a*/ 	.short	(.L_114 - .L_113)
.L_113:
        /*006c*/ 	.word	0x00000000
        /*0070*/ 	.short	0x0002
        /*0072*/ 	.short	0x0010
        /*0074*/ 	.byte	0x00, 0xf5, 0x21, 0x00


	//----- nvinfo : EIATTR_KPARAM_INFO
	.align		4
.L_114:
        /*0078*/ 	.byte	0x04, 0x17
        /*007a*/ 	.short	(.L_116 - .L_115)
.L_115:
        /*007c*/ 	.word	0x00000000
        /*0080*/ 	.short	0x0001
        /*0082*/ 	.short	0x0008
        /*0084*/ 	.byte	0x00, 0xf5, 0x21, 0x00


	//----- nvinfo : EIATTR_KPARAM_INFO
	.align		4
.L_116:
        /*0088*/ 	.byte	0x04, 0x17
        /*008a*/ 	.short	(.L_118 - .L_117)
.L_117:
        /*008c*/ 	.word	0x00000000
        /*0090*/ 	.short	0x0000
        /*0092*/ 	.short	0x0000
        /*0094*/ 	.byte	0x00, 0xf5, 0x21, 0x00


	//----- nvinfo : EIATTR_SPARSE_MMA_MASK
	.align		4
.L_118:
        /*0098*/ 	.byte	0x03, 0x50
        /*009a*/ 	.short	0x0000


	//----- nvinfo : EIATTR_MAXREG_COUNT
	.align		4
        /*009c*/ 	.byte	0x03, 0x1b
        /*009e*/ 	.short	0x00ff


	//----- nvinfo : EIATTR_NUM_BARRIERS
	.align		4
        /*00a0*/ 	.byte	0x02, 0x4c
        /*00a2*/ 	.byte	0x01
	.zero		1


	//----- nvinfo : EIATTR_EXTERNS
	.align		4
        /*00a4*/ 	.byte	0x04, 0x0f
        /*00a6*/ 	.short	(.L_120 - .L_119)


	//   ....[0]....
	.align		4
.L_119:
        /*00a8*/ 	.word	index@(vprintf)


	//   ....[1]....
	.align		4
        /*00ac*/ 	.word	index@(malloc)


	//----- nvinfo : EIATTR_MERCURY_ISA_VERSION
	.align		4
.L_120:
        /*00b0*/ 	.byte	0x03, 0x5f
        /*00b2*/ 	.short	0x0101


	//----- nvinfo : EIATTR_COOP_GROUP_MASK_REGIDS
	.align		4
        /*00b4*/ 	.byte	0x04, 0x29
        /*00b6*/ 	.short	(.L_122 - .L_121)


	//   ....[0]....
.L_121:
        /*00b8*/ 	.word	0xffffffff


	//   ....[1]....
        /*00bc*/ 	.word	0xffffffff


	//   ....[2]....
        /*00c0*/ 	.word	0xffffffff


	//   ....[3]....
        /*00c4*/ 	.word	0xffffffff


	//   ....[4]....
        /*00c8*/ 	.word	0xffffffff


	//   ....[5]....
        /*00cc*/ 	.word	0xffffffff


	//   ....[6]....
        /*00d0*/ 	.word	0xffffffff


	//   ....[7]....
        /*00d4*/ 	.word	0xffffffff


	//   ....[8]....
        /*00d8*/ 	.word	0xffffffff


	//   ....[9]....
        /*00dc*/ 	.word	0xffffffff


	//   ....[10]....
        /*00e0*/ 	.word	0xffffffff


	//   ....[11]....
        /*00e4*/ 	.word	0xffffffff


	//   ....[12]....
        /*00e8*/ 	.word	0xffffffff


	//   ....[13]....
        /*00ec*/ 	.word	0xffffffff


	//   ....[14]....
        /*00f0*/ 	.word	0xffffffff


	//   ....[15]....
        /*00f4*/ 	.word	0xffffffff


	//   ....[16]....
        /*00f8*/ 	.word	0xffffffff


	//   ....[17]....
        /*00fc*/ 	.word	0xffffffff


	//   ....[18]....
        /*0100*/ 	.word	0xffffffff


	//   ....[19]....
        /*0104*/ 	.word	0xffffffff


	//   ....[20]....
        /*0108*/ 	.word	0xffffffff


	//   ....[21]....
        /*010c*/ 	.word	0xffffffff


	//   ....[22]....
        /*0110*/ 	.word	0xffffffff


	//   ....[23]....
        /*0114*/ 	.word	0xffffffff


	//   ....[24]....
        /*0118*/ 	.word	0xffffffff


	//   ....[25]....
        /*011c*/ 	.word	0xffffffff


	//   ....[26]....
        /*0120*/ 	.word	0xffffffff


	//   ....[27]....
        /*0124*/ 	.word	0xffffffff


	//   ....[28]....
        /*0128*/ 	.word	0xffffffff


	//   ....[29]....
        /*012c*/ 	.word	0xffffffff


	//   ....[30]....
        /*0130*/ 	.word	0xffffffff


	//   ....[31]....
        /*0134*/ 	.word	0xffffffff


	//   ....[32]....
        /*0138*/ 	.word	0xffffffff


	//   ....[33]....
        /*013c*/ 	.word	0xffffffff


	//   ....[34]....
        /*0140*/ 	.word	0xffffffff


	//----- nvinfo : EIATTR_COOP_GROUP_INSTR_OFFSETS
	.align		4
.L_122:
        /*0144*/ 	.byte	0x04, 0x28
        /*0146*/ 	.short	(.L_124 - .L_123)


	//   ....[0]....
.L_123:
        /*0148*/ 	.word	0x00006340


	//   ....[1]....
        /*014c*/ 	.word	0x00006350


	//   ....[2]....
        /*0150*/ 	.word	0x00006360


	//   ....[3]....
        /*0154*/ 	.word	0x00006370


	//   ....[4]....
        /*0158*/ 	.word	0x000063b0


	//   ....[5]....
        /*015c*/ 	.word	0x000063d0


	//   ....[6]....
        /*0160*/ 	.word	0x000063e0


	//   ....[7]....
        /*0164*/ 	.word	0x000063f0


	//   ....[8]....
        /*0168*/ 	.word	0x00006420


	//   ....[9]....
        /*016c*/ 	.word	0x00006440


	//   ....[10]....
        /*0170*/ 	.word	0x00006460


	//   ....[11]....
        /*0174*/ 	.word	0x00006470


	//   ....[12]....
        /*0178*/ 	.word	0x000064a0


	//   ....[13]....
        /*017c*/ 	.word	0x000064c0


	//   ....[14]....
        /*0180*/ 	.word	0x000064e0


	//   ....[15]....
        /*0184*/ 	.word	0x000064f0


	//   ....[16]....
        /*0188*/ 	.word	0x00006510


	//   ....[17]....
        /*018c*/ 	.word	0x00006540


	//   ....[18]....
        /*0190*/ 	.word	0x00006560


	//   ....[19]....
        /*0194*/ 	.word	0x00006570


	//   ....[20]....
        /*0198*/ 	.word	0x000066c0


	//   ....[21]....
        /*019c*/ 	.word	0x000066d0


	//   ....[22]....
        /*01a0*/ 	.word	0x00006700


	//   ....[23]....
        /*01a4*/ 	.word	0x00006710


	//   ....[24]....
        /*01a8*/ 	.word	0x00006740


	//   ....[25]....
        /*01ac*/ 	.word	0x00006750


	//   ....[26]....
        /*01b0*/ 	.word	0x00006780


	//   ....[27]....
        /*01b4*/ 	.word	0x00006790


	//   ....[28]....
        /*01b8*/ 	.word	0x000067c0


	//   ....[29]....
        /*01bc*/ 	.word	0x000067d0


	//   ....[30]....
        /*01c0*/ 	.word	0x00006850


	//   ....[31]....
        /*01c4*/ 	.word	0x00006870


	//   ....[32]....
        /*01c8*/ 	.word	0x00006890


	//   ....[33]....
        /*01cc*/ 	.word	0x000068b0


	//   ....[34]....
        /*01d0*/ 	.word	0x000068d0


	//----- nvinfo : EIATTR_VRC_CTA_INIT_COUNT
	.align		4
.L_124:
        /*01d4*/ 	.byte	0x02, 0x4a
	.zero		1
	.zero		1


	//----- nvinfo : EIATTR_SYSCALL_OFFSETS
	.align		4
        /*01d8*/ 	.byte	0x04, 0x46
        /*01da*/ 	.short	(.L_126 - .L_125)


	//   ....[0]....
.L_125:
        /*01dc*/ 	.word	0x000000c0


	//   ....[1]....
        /*01e0*/ 	.word	0x00000490


	//   ....[2]....
        /*01e4*/ 	.word	0x00000570


	//   ....[3]....
        /*01e8*/ 	.word	0x00000640


	//   ....[4]....
        /*01ec*/ 	.word	0x00000710


	//   ....[5]....
        /*01f0*/ 	.word	0x000007e0


	//   ....[6]....
        /*01f4*/ 	.word	0x000008b0


	//   ....[7]....
        /*01f8*/ 	.word	0x00000980


	//   ....[8]....
        /*01fc*/ 	.word	0x00000a50


	//   ....[9]....
        /*0200*/ 	.word	0x00000c30


	//   ....[10]....
        /*0204*/ 	.word	0x00000da0


	//   ....[11]....
        /*0208*/ 	.word	0x00000e70


	//   ....[12]....
        /*020c*/ 	.word	0x00000f40


	//   ....[13]....
        /*0210*/ 	.word	0x000010d0


	//   ....[14]....
        /*0214*/ 	.word	0x00001240


	//   ....[15]....
        /*0218*/ 	.word	0x000013b0


	//   ....[16]....
        /*021c*/ 	.word	0x00001430


	//   ....[17]....
        /*0220*/ 	.word	0x00001660


	//   ....[18]....
        /*0224*/ 	.word	0x00001c00


	//   ....[19]....
        /*0228*/ 	.word	0x000020a0


	//   ....[20]....
        /*022c*/ 	.word	0x00002270


	//   ....[21]....
        /*0230*/ 	.word	0x00002330


	//   ....[22]....
        /*0234*/ 	.word	0x000023e0


	//   ....[23]....
        /*0238*/ 	.word	0x00002490


	//   ....[24]....
        /*023c*/ 	.word	0x00002540


	//   ....[25]....
        /*0240*/ 	.word	0x000025f0


	//   ....[26]....
        /*0244*/ 	.word	0x000026a0


	//   ....[27]....
        /*0248*/ 	.word	0x00002750


	//   ....[28]....
        /*024c*/ 	.word	0x00002800


	//   ....[29]....
        /*0250*/ 	.word	0x000028b0


	//   ....[30]....
        /*0254*/ 	.word	0x00002960


	//   ....[31]....
        /*0258*/ 	.word	0x00002a10


	//   ....[32]....
        /*025c*/ 	.word	0x00002a80


	//   ....[33]....
        /*0260*/ 	.word	0x00002b50


	//   ....[34]....
        /*0264*/ 	.word	0x00002c00


	//   ....[35]....
        /*0268*/ 	.word	0x00002cb0


	//   ....[36]....
        /*026c*/ 	.word	0x00002d60


	//   ....[37]....
        /*0270*/ 	.word	0x00002e10


	//   ....[38]....
        /*0274*/ 	.word	0x00002ec0


	//   ....[39]....
        /*0278*/ 	.word	0x00002f70


	//   ....[40]....
        /*027c*/ 	.word	0x00003020


	//   ....[41]....
        /*0280*/ 	.word	0x000030d0


	//   ....[42]....
        /*0284*/ 	.word	0x00003180


	//   ....[43]....
        /*0288*/ 	.word	0x00003230


	//   ....[44]....
        /*028c*/ 	.word	0x000032e0


	//   ....[45]....
        /*0290*/ 	.word	0x00003350


	//   ....[46]....
        /*0294*/ 	.word	0x00003420


	//   ....[47]....
        /*0298*/ 	.word	0x000034d0


	//   ....[48]....
        /*029c*/ 	.word	0x00003580


	//   ....[49]....
        /*02a0*/ 	.word	0x00003630


	//   ....[50]....
        /*02a4*/ 	.word	0x000036e0


	//   ....[51]....
        /*02a8*/ 	.word	0x00003790


	//   ....[52]....
        /*02ac*/ 	.word	0x00003840


	//   ....[53]....
        /*02b0*/ 	.word	0x000038f0


	//   ....[54]....
        /*02b4*/ 	.word	0x000039a0


	//   ....[55]....
        /*02b8*/ 	.word	0x00003a50


	//   ....[56]....
        /*02bc*/ 	.word	0x00003b00


	//   ....[57]....
        /*02c0*/ 	.word	0x00003bb0


	//   ....[58]....
        /*02c4*/ 	.word	0x00003c20


	//   ....[59]....
        /*02c8*/ 	.word	0x00003cf0


	//   ....[60]....
        /*02cc*/ 	.word	0x00003da0


	//   ....[61]....
        /*02d0*/ 	.word	0x00003e50


	//   ....[62]....
        /*02d4*/ 	.word	0x00003f00


	//   ....[63]....
        /*02d8*/ 	.word	0x00003fb0


	//   ....[64]....
        /*02dc*/ 	.word	0x00004060


	//   ....[65]....
        /*02e0*/ 	.word	0x00004110


	//   ....[66]....
        /*02e4*/ 	.word	0x000041c0


	//   ....[67]....
        /*02e8*/ 	.word	0x00004270


	//   ....[68]....
        /*02ec*/ 	.word	0x00004320


	//   ....[69]....
        /*02f0*/ 	.word	0x000043d0


	//   ....[70]....
        /*02f4*/ 	.word	0x00004480


	//   ....[71]....
        /*02f8*/ 	.word	0x000044f0


	//   ....[72]....
        /*02fc*/ 	.word	0x000046a0


	//   ....[73]....
        /*0300*/ 	.word	0x00004760


	//   ....[74]....
        /*0304*/ 	.word	0x00004810


	//   ....[75]....
        /*0308*/ 	.word	0x000048c0


	//   ....[76]....
        /*030c*/ 	.word	0x00004970


	//   ....[77]....
        /*0310*/ 	.word	0x00004a20


	//   ....[78]....
        /*0314*/ 	.word	0x00004ad0


	//   ....[79]....
        /*0318*/ 	.word	0x00004b80


	//   ....[80]....
        /*031c*/ 	.word	0x00004c30


	//   ....[81]....
        /*0320*/ 	.word	0x00004ce0


	//   ....[82]....
        /*0324*/ 	.word	0x00004d90


	//   ....[83]....
        /*0328*/ 	.word	0x00004e40


	//   ....[84]....
        /*032c*/ 	.word	0x00004eb0


	//   ....[85]....
        /*0330*/ 	.word	0x00004f80


	//   ....[86]....
        /*0334*/ 	.word	0x00005030


	//   ....[87]....
        /*0338*/ 	.word	0x000050e0


	//   ....[88]....
        /*033c*/ 	.word	0x00005190


	//   ....[89]....
        /*0340*/ 	.word	0x00005240


	//   ....[90]....
        /*0344*/ 	.word	0x000052f0


	//   ....[91]....
        /*0348*/ 	.word	0x000053a0


	//   ....[92]....
        /*034c*/ 	.word	0x00005450


	//   ....[93]....
        /*0350*/ 	.word	0x00005500


	//   ....[94]....
        /*0354*/ 	.word	0x000055b0


	//   ....[95]....
        /*0358*/ 	.word	0x00005660


	//   ....[96]....
        /*035c*/ 	.word	0x00005710


	//   ....[97]....
        /*0360*/ 	.word	0x00005780


	//   ....[98]....
        /*0364*/ 	.word	0x000058f0


	//   ....[99]....
        /*0368*/ 	.word	0x000059b0


	//   ....[100]....
        /*036c*/ 	.word	0x00005a60


	//   ....[101]....
        /*0370*/ 	.word	0x00005b10


	//   ....[102]....
        /*0374*/ 	.word	0x00005bc0


	//   ....[103]....
        /*0378*/ 	.word	0x00005c70


	//   ....[104]....
        /*037c*/ 	.word	0x00005d20


	//   ....[105]....
        /*0380*/ 	.word	0x00005dd0


	//   ....[106]....
        /*0384*/ 	.word	0x00005e80


	//   ....[107]....
        /*0388*/ 	.word	0x00005f30


	//   ....[108]....
        /*038c*/ 	.word	0x00005fe0


	//   ....[109]....
        /*0390*/ 	.word	0x00006090


	//   ....[110]....
        /*0394*/ 	.word	0x00006100


	//   ....[111]....
        /*0398*/ 	.word	0x000061c0


	//   ....[112]....
        /*039c*/ 	.word	0x00006c60


	//----- nvinfo : EIATTR_EXIT_INSTR_OFFSETS
	.align		4
.L_126:
        /*03a0*/ 	.byte	0x04, 0x1c
        /*03a2*/ 	.short	(.L_128 - .L_127)


	//   ....[0]....
.L_127:
        /*03a4*/ 	.word	0x00000210


	//   ....[1]....
        /*03a8*/ 	.word	0x00001490


	//   ....[2]....
        /*03ac*/ 	.word	0x00006cc0


	//----- nvinfo : EIATTR_CRS_STACK_SIZE
	.align		4
.L_128:
        /*03b0*/ 	.byte	0x04, 0x1e
        /*03b2*/ 	.short	(.L_130 - .L_129)
.L_129:
        /*03b4*/ 	.word	0x00000000


	//----- nvinfo : EIATTR_CBANK_PARAM_SIZE
	.align		4
.L_130:
        /*03b8*/ 	.byte	0x03, 0x19
        /*03ba*/ 	.short	0x0030


	//----- nvinfo : EIATTR_PARAM_CBANK
	.align		4
        /*03bc*/ 	.byte	0x04, 0x0a
        /*03be*/ 	.short	(.L_132 - .L_131)
	.align		4
.L_131:
        /*03c0*/ 	.word	index@(.nv.constant0._Z22matrixMultKernel_cachePfS_S_iiiiii)
        /*03c4*/ 	.short	0x0380
        /*03c6*/ 	.short	0x0030


	//----- nvinfo : EIATTR_SW_WAR
	.align		4
.L_132:
        /*03c8*/ 	.byte	0x04, 0x36
        /*03ca*/ 	.short	(.L_134 - .L_133)
.L_133:
        /*03cc*/ 	.word	0x00000008
.L_134:


//--------------------- .nv.info._Z23matrixMultKernel_cache2PfS_S_iii --------------------------
	.section	.nv.info._Z23matrixMultKernel_cache2PfS_S_iii,"",@"SHT_CUDA_INFO"
	.sectionflags	@""
	.align	4


	//----- nvinfo : EIATTR_CUDA_API_VERSION
	.align		4
        /*0000*/ 	.byte	0x04, 0x37
        /*0002*/ 	.short	(.L_136 - .L_135)
.L_135:
        /*0004*/ 	.word	0x00000082


	//----- nvinfo : EIATTR_KPARAM_INFO
	.align		4
.L_136:
        /*0008*/ 	.byte	0x04, 0x17
        /*000a*/ 	.short	(.L_138 - .L_137)
.L_137:
        /*000c*/ 	.word	0x00000000
        /*0010*/ 	.short	0x0005
        /*0012*/ 	.short	0x0020
        /*0014*/ 	.byte	0x00, 0xf0, 0x11, 0x00


	//----- nvinfo : EIATTR_KPARAM_INFO
	.align		4
.L_138:
        /*0018*/ 	.byte	0x04, 0x17
        /*001a*/ 	.short	(.L_140 - .L_139)
.L_139:
        /*001c*/ 	.word	0x00000000
        /*0020*/ 	.short	0x0004
        /*0022*/ 	.short	0x001c
        /*0024*/ 	.byte	0x00, 0xf0, 0x11, 0x00


	//----- nvinfo : EIATTR_KPARAM_INFO
	.align		4
.L_140:
        /*0028*/ 	.byte	0x04, 0x17
        /*002a*/ 	.short	(.L_142 - .L_141)
.L_141:
        /*002c*/ 	.word	0x00000000
        /*0030*/ 	.short	0x0003
        /*0032*/ 	.short	0x0018
        /*0034*/ 	.byte	0x00, 0xf0, 0x11, 0x00


	//----- nvinfo : EIATTR_KPARAM_INFO
	.align		4
.L_142:
        /*0038*/ 	.byte	0x04, 0x17
        /*003a*/ 	.short	(.L_144 - .L_143)
.L_143:
        /*003c*/ 	.word	0x00000000
        /*0040*/ 	.short	0x0002
        /*0042*/ 	.short	0x0010
        /*0044*/ 	.byte	0x00, 0xf5, 0x21, 0x00


	//----- nvinfo : EIATTR_KPARAM_INFO
	.align		4
.L_144:
        /*0048*/ 	.byte	0x04, 0x17
        /*004a*/ 	.short	(.L_146 - .L_145)
.L_145:
        /*004c*/ 	.word	0x00000000
        /*0050*/ 	.short	0x0001
        /*0052*/ 	.short	0x0008
        /*0054*/ 	.byte	0x00, 0xf5, 0x21, 0x00


	//----- nvinfo : EIATTR_KPARAM_INFO
	.align		4
.L_146:
        /*0058*/ 	.byte	0x04, 0x17
        /*005a*/ 	.short	(.L_148 - .L_147)
.L_147:
        /*005c*/ 	.word	0x00000000
        /*0060*/ 	.short	0x0000
        /*0062*/ 	.short	0x0000
        /*0064*/ 	.byte	0x00, 0xf5, 0x21, 0x00


	//----- nvinfo : EIATTR_SPARSE_MMA_MASK
	.align		4
.L_148:
        /*0068*/ 	.byte	0x03, 0x50
        /*006a*/ 	.short	0x0000


	//----- nvinfo : EIATTR_MAXREG_COUNT
	.align		4
        /*006c*/ 	.byte	0x03, 0x1b
        /*006e*/ 	.short	0x00ff


	//----- nvinfo : EIATTR_MERCURY_ISA_VERSION
	.align		4
        /*0070*/ 	.byte	0x03, 0x5f
        /*0072*/ 	.short	0x0101


	//----- nvinfo : EIATTR_VRC_CTA_INIT_COUNT
	.align		4
        /*0074*/ 	.byte	0x02, 0x4a
	.zero		1
	.zero		1


	//----- nvinfo : EIATTR_EXIT_INSTR_OFFSETS
	.align		4
        /*0078*/ 	.byte	0x04, 0x1c
        /*007a*/ 	.short	(.L_150 - .L_149)


	//   ....[0]....
.L_149:
        /*007c*/ 	.word	0x00000010


	//----- nvinfo : EIATTR_CBANK_PARAM_SIZE
	.align		4
.L_150:
        /*0080*/ 	.byte	0x03, 0x19
        /*0082*/ 	.short	0x0024


	//----- nvinfo : EIATTR_PARAM_CBANK
	.align		4
        /*0084*/ 	.byte	0x04, 0x0a
        /*0086*/ 	.short	(.L_152 - .L_151)
	.align		4
.L_151:
        /*0088*/ 	.word	index@(.nv.constant0._Z23matrixMultKernel_cache2PfS_S_iii)
        /*008c*/ 	.short	0x0380
        /*008e*/ 	.short	0x0024


	//----- nvinfo : EIATTR_SW_WAR
	.align		4
.L_152:
        /*0090*/ 	.byte	0x04, 0x36
        /*0092*/ 	.short	(.L_154 - .L_153)
.L_153:
        /*0094*/ 	.word	0x00000008
.L_154:


//--------------------- .nv.callgraph             --------------------------
	.section	.nv.callgraph,"",@"SHT_CUDA_CALLGRAPH"
	.align	4
	.sectionentsize	8
	.align		4
        /*0000*/ 	.word	0x00000000
	.align		4
        /*0004*/ 	.word	0xffffffff
	.align		4
        /*0008*/ 	.word	index@(_Z22matrixMultKernel_cachePfS_S_iiiiii)
	.align		4
        /*000c*/ 	.word	index@(vprintf)
	.align		4
        /*0010*/ 	.word	index@(_Z22matrixMultKernel_cachePfS_S_iiiiii)
	.align		4
        /*0014*/ 	.word	index@(malloc)
	.align		4
        /*0018*/ 	.word	0x00000000
	.align		4
        /*001c*/ 	.word	0xfffffffe
	.align		4
        /*0020*/ 	.word	0x00000000
	.align		4
        /*0024*/ 	.word	0xfffffffd
	.align		4
        /*0028*/ 	.word	0x00000000
	.align		4
        /*002c*/ 	.word	0xfffffffc


//--------------------- .nv.constant4             --------------------------
	.section	.nv.constant4,"a",@progbits
	.align	8
	.align		8
.nv.constant4:
        /*0000*/ 	.dword	$str
	.align		8
        /*0008*/ 	.dword	$str$1
	.align		8
        /*0010*/ 	.dword	$str$2
	.align		8
        /*0018*/ 	.dword	$str$3
	.align		8
        /*0020*/ 	.dword	$str$4
	.align		8
        /*0028*/ 	.dword	$str$5
	.align		8
        /*0030*/ 	.dword	$str$6
	.align		8
        /*0038*/ 	.dword	vprintf
	.align		8
        /*0040*/ 	.dword	malloc


//--------------------- .text._Z22matrixMultKernel_tiledPfS_S_iii --------------------------
	.section	.text._Z22matrixMultKernel_tiledPfS_S_iii,"ax",@progbits
	.align	128
        .global         _Z22matrixMultKernel_tiledPfS_S_iii
        .type           _Z22matrixMultKernel_tiledPfS_S_iii,@function
        .size           _Z22matrixMultKernel_tiledPfS_S_iii,(.L_x_174 - _Z22matrixMultKernel_tiledPfS_S_iii)
        .other          _Z22matrixMultKernel_tiledPfS_S_iii,@"STO_CUDA_ENTRY STV_DEFAULT"
_Z22matrixMultKernel_tiledPfS_S_iii:
.text._Z22matrixMultKernel_tiledPfS_S_iii:
[----:B------:R-:W-:Y:S01]  /*0000*/  LDC R1, c[0x0][0x37c] ;  /* 0x0000df00ff017b82 */ /* 0x000fe20000000800 */
[----:B------:R-:W0:Y:S07]  /*0010*/  S2R R0, SR_TID.X ;  /* 0x0000000000007919 */ /* 0x000e2e0000002100 */
[----:B------:R-:W0:Y:S02]  /*0020*/  LDC.64 R18, c[0x0][0x398] ;  /* 0x0000e600ff127b82 */ /* 0x000e240000000a00 */
[----:B0-----:R-:W-:-:S05]  /*0030*/  IMAD R21, R0, R19, RZ ;  /* 0x0000001300157224 */ /* 0x001fca00078e02ff */
[----:B------:R-:W-:-:S04]  /*0040*/  ISETP.GE.U32.AND P0, PT, R21, R18, PT ;  /* 0x000000121500720c */ /* 0x000fc80003f06070 */
[----:B------:R-:W-:-:S13]  /*0050*/  ISETP.LT.OR P0, PT, R19, 0x1, P0 ;  /* 0x000000011300780c */ /* 0x000fda0000701670 */
[----:B------:R-:W-:Y:S05]  /*0060*/  @P0 EXIT ;  /* 0x000000000000094d */ /* 0x000fea0003800000 */
[----:B------:R-:W-:-:S13]  /*0070*/  ISETP.GE.AND P0, PT, R18, 0x1, PT ;  /* 0x000000011200780c */ /* 0x000fda0003f06270 */
[----:B------:R-:W-:Y:S05]  /*0080*/  @!P0 EXIT ;  /* 0x000000000000894d */ /* 0x000fea0003800000 */
[----:B------:R-:W0:Y:S01]  /*0090*/  S2R R0, SR_TID.Y ;  /* 0x0000000000007919 */ /* 0x000e220000002200 */
[----:B------:R-:W-:Y:S01]  /*00a0*/  IMAD.MOV.U32 R18, RZ, RZ, RZ ;  /* 0x000000ffff127224 */ /* 0x000fe200078e00ff */
[----:B------:R-:W1:Y:S02]  /*00b0*/  LDCU.64 UR4, c[0x0][0x358] ;  /* 0x00006b00ff0477ac */ /* 0x000e640008000a00 */
[----:B01----:R-:W-:-:S07]  /*00c0*/  IMAD R19, R0, R19, RZ ;  /* 0x0000001300137224 */ /* 0x003fce00078e02ff */
.L_x_9:
[----:B------:R-:W0:Y:S01]  /*00d0*/  LDCU UR6, c[0x0][0x398] ;  /* 0x00007300ff0677ac */ /* 0x000e220008000800 */
[----:B------:R-:W-:Y:S01]  /*00e0*/  BSSY.RECONVERGENT B0, `(.L_x_0) ;  /* 0x0000043000007945 */ /* 0x000fe20003800200 */
[----:B0-----:R-:W-:-:S05]  /*00f0*/  IMAD.U32 R3, RZ, RZ, UR6 ;  /* 0x00000006ff037e24 */ /* 0x001fca000f8e00ff */
[----:B------:R-:W-:-:S13]  /*0100*/  ISETP.GE.U32.AND P0, PT, R19, R3, PT ;  /* 0x000000031300720c */ /* 0x000fda0003f06070 */
[----:B------:R-:W-:Y:S05]  /*0110*/  @P0 BRA `(.L_x_1) ;  /* 0x0000000000fc0947 */ /* 0x000fea0003800000 */
[----:B------:R-:W0:Y:S01]  /*0120*/  LDCU UR6, c[0x0][0x3a0] ;  /* 0x00007400ff0677ac */ /* 0x000e220008000800 */
[----:B------:R-:W-:Y:S02]  /*0130*/  HFMA2 R17, -RZ, RZ, 0, 0 ;  /* 0x00000000ff117431 */ /* 0x000fe400000001ff */
[----:B0-----:R-:W-:-:S07]  /*0140*/  VIADD R16, R18, UR6 ;  /* 0x0000000612107c36 */ /* 0x001fce0008000000 */
.L_x_8:
[----:B------:R-:W0:Y:S01]  /*0150*/  LDCU UR6, c[0x0][0x3a0] ;  /* 0x00007400ff0677ac */ /* 0x000e220008000800 */
[----:B------:R-:W-:Y:S01]  /*0160*/  IMAD.MOV.U32 R14, RZ, RZ, RZ ;  /* 0x000000ffff0e7224 */ /* 0x000fe200078e00ff */
[----:B0-----:R-:W-:-:S07]  /*0170*/  IADD3 R15, PT, PT, R17, UR6, RZ ;  /* 0x00000006110f7c10 */ /* 0x001fce000fffe0ff */
.L_x_7:
[----:B------:R-:W0:Y:S02]  /*0180*/  LDCU UR6, c[0x0][0x3a0] ;  /* 0x00007400ff0677ac */ /* 0x000e240008000800 */
[----:B0-----:R-:W-:-:S09]  /*0190*/  UISETP.GT.AND UP0, UPT, UR6, URZ, UPT ;  /* 0x000000ff0600728c */ /* 0x001fd2000bf04270 */
[----:B------:R-:W-:Y:S05]  /*01a0*/  BRA.U !UP0, `(.L_x_2) ;  /* 0x0000000108a87547 */ /* 0x000fea000b800000 */
[----:B------:R-:W0:Y:S01]  /*01b0*/  LDC R11, c[0x0][0x398] ;  /* 0x0000e600ff0b7b82 */ /* 0x000e220000000800 */
[----:B------:R-:W-:Y:S01]  /*01c0*/  BSSY.RECONVERGENT B1, `(.L_x_2) ;  /* 0x0000028000017945 */ /* 0x000fe20003800200 */
[----:B------:R-:W-:Y:S01]  /*01d0*/  IMAD.MOV.U32 R13, RZ, RZ, R18 ;  /* 0x000000ffff0d7224 */ /* 0x000fe200078e0012 */
[C---:B0-----:R-:W-:Y:S01]  /*01e0*/  VIADDMNMX R12, R14.reuse, UR6, R11, PT ;  /* 0x000000060e0c7c46 */ /* 0x041fe2000b80010b */
[----:B------:R-:W-:-:S07]  /*01f0*/  IMAD R11, R14, R11, R19 ;  /* 0x0000000b0e0b7224 */ /* 0x000fce00078e0213 */
.L_x_6:
[----:B------:R-:W-:Y:S01]  /*0200*/  BSSY.RECONVERGENT B2, `(.L_x_3) ;  /* 0x000001e000027945 */ /* 0x000fe20003800200 */
[----:B------:R-:W-:Y:S01]  /*0210*/  IMAD.IADD R10, R21, 0x1, R13 ;  /* 0x00000001150a7824 */ /* 0x000fe200078e020d */
[----:B01----:R-:W-:-:S07]  /*0220*/  MOV R8, R17 ;  /* 0x0000001100087202 */ /* 0x003fce0000000f00 */
.L_x_5:
[----:B0-----:R-:W0:Y:S01]  /*0230*/  LDC R9, c[0x0][0x398] ;  /* 0x0000e600ff097b82 */ /* 0x001e220000000800 */
[----:B------:R-:W-:-:S07]  /*0240*/  IMAD.IADD R0, R8, 0x1, R19 ;  /* 0x0000000108007824 */ /* 0x000fce00078e0213 */
[----:B-1----:R-:W1:Y:S01]  /*0250*/  LDC.64 R2, c[0x0][0x390] ;  /* 0x0000e400ff027b82 */ /* 0x002e620000000a00 */
[----:B0-----:R-:W-:-:S04]  /*0260*/  IMAD R5, R10, R9, R0 ;  /* 0x000000090a057224 */ /* 0x001fc800078e0200 */
[----:B-1----:R-:W-:-:S05]  /*0270*/  IMAD.WIDE R2, R5, 0x4, R2 ;  /* 0x0000000405027825 */ /* 0x002fca00078e0202 */
[----:B------:R0:W5:Y:S01]  /*0280*/  LDG.E R27, desc[UR4][R2.64] ;  /* 0x00000004021b7981 */ /* 0x000162000c1e1900 */
[----:B------:R-:W-:Y:S01]  /*0290*/  IADD3 R20, PT, PT, R11, R8, RZ ;  /* 0x000000080b147210 */ /* 0x000fe20007ffe0ff */
[--C-:B------:R-:W-:Y:S02]  /*02a0*/  IMAD.MOV.U32 R23, RZ, RZ, R14.reuse ;  /* 0x000000ffff177224 */ /* 0x100fe400078e000e */
[----:B------:R-:W-:-:S07]  /*02b0*/  IMAD R25, R10, R9, R14 ;  /* 0x000000090a197224 */ /* 0x000fce00078e020e */
.L_x_4:
[----:B-1----:R-:W1:Y:S08]  /*02c0*/  LDC.64 R6, c[0x0][0x380] ;  /* 0x0000e000ff067b82 */ /* 0x002e700000000a00 */
[----:B------:R-:W2:Y:S01]  /*02d0*/  LDC.64 R4, c[0x0][0x388] ;  /* 0x0000e200ff047b82 */ /* 0x000ea20000000a00 */
[----:B-1----:R-:W-:-:S06]  /*02e0*/  IMAD.WIDE R6, R25, 0x4, R6 ;  /* 0x0000000419067825 */ /* 0x002fcc00078e0206 */
[----:B------:R-:W3:Y:S01]  /*02f0*/  LDG.E R6, desc[UR4][R6.64] ;  /* 0x0000000406067981 */ /* 0x000ee2000c1e1900 */
[----:B--2---:R-:W-:-:S06]  /*0300*/  IMAD.WIDE R4, R20, 0x4, R4 ;  /* 0x0000000414047825 */ /* 0x004fcc00078e0204 */
[----:B------:R-:W3:Y:S01]  /*0310*/  LDG.E R4, desc[UR4][R4.64] ;  /* 0x0000000404047981 */ /* 0x000ee2000c1e1900 */
[----:B------:R-:W-:-:S04]  /*0320*/  IADD3 R23, PT, PT, R23, 0x1, RZ ;  /* 0x0000000117177810 */ /* 0x000fc80007ffe0ff */
[----:B------:R-:W-:Y:S01]  /*0330*/  ISETP.GE.AND P0, PT, R23, R12, PT ;  /* 0x0000000c1700720c */ /* 0x000fe20003f06270 */
[----:B------:R-:W-:Y:S01]  /*0340*/  VIADD R25, R25, 0x1 ;  /* 0x0000000119197836 */ /* 0x000fe20000000000 */
[----:B------:R-:W-:Y:S01]  /*0350*/  IADD3 R20, PT, PT, R20, R9, RZ ;  /* 0x0000000914147210 */ /* 0x000fe20007ffe0ff */
[----:B---3-5:R-:W-:-:S05]  /*0360*/  FFMA R27, R6, R4, R27 ;  /* 0x00000004061b7223 */ /* 0x028fca000000001b */
[----:B------:R1:W-:Y:S05]  /*0370*/  STG.E desc[UR4][R2.64], R27 ;  /* 0x0000001b02007986 */ /* 0x0003ea000c101904 */
[----:B------:R-:W-:Y:S05]  /*0380*/  @!P0 BRA `(.L_x_4) ;  /* 0xfffffffc00cc8947 */ /* 0x000fea000383ffff */
[----:B------:R-:W-:Y:S01]  /*0390*/  VIADD R0, R0, 0x1 ;  /* 0x0000000100007836 */ /* 0x000fe20000000000 */
[----:B------:R-:W-:-:S04]  /*03a0*/  IADD3 R8, PT, PT, R8, 0x1, RZ ;  /* 0x0000000108087810 */ /* 0x000fc80007ffe0ff */
[----:B------:R-:W-:Y:S02]  /*03b0*/  ISETP.LT.U32.AND P1, PT, R0, R9, PT ;  /* 0x000000090000720c */ /* 0x000fe40003f21070 */
[----:B------:R-:W-:-:S13]  /*03c0*/  ISETP.GE.AND P0, PT, R8, R15, PT ;  /* 0x0000000f0800720c */ /* 0x000fda0003f06270 */
[----:B------:R-:W-:Y:S05]  /*03d0*/  @!P0 BRA P1, `(.L_x_5) ;  /* 0xfffffffc00948947 */ /* 0x000fea000083ffff */
[----:B------:R-:W-:Y:S05]  /*03e0*/  BSYNC.RECONVERGENT B2 ;  /* 0x0000000000027941 */ /* 0x000fea0003800200 */
.L_x_3:
[----:B------:R-:W-:Y:S01]  /*03f0*/  VIADD R10, R10, 0x1 ;  /* 0x000000010a0a7836 */ /* 0x000fe20000000000 */
[----:B------:R-:W-:-:S04]  /*0400*/  IADD3 R13, PT, PT, R13, 0x1, RZ ;  /* 0x000000010d0d7810 */ /* 0x000fc80007ffe0ff */
[----:B------:R-:W-:Y:S02]  /*0410*/  ISETP.LT.U32.AND P1, PT, R10, R9, PT ;  /* 0x000000090a00720c */ /* 0x000fe40003f21070 */
[----:B------:R-:W-:-:S13]  /*0420*/  ISETP.GE.AND P0, PT, R13, R16, PT ;  /* 0x000000100d00720c */ /* 0x000fda0003f06270 */
[----:B------:R-:W-:Y:S05]  /*0430*/  @!P0 BRA P1, `(.L_x_6) ;  /* 0xfffffffc00708947 */ /* 0x000fea000083ffff */
[----:B------:R-:W-:Y:S05]  /*0440*/  BSYNC.RECONVERGENT B1 ;  /* 0x0000000000017941 */ /* 0x000fea0003800200 */
.L_x_2:
[----:B------:R-:W2:Y:S01]  /*0450*/  LDCU UR6, c[0x0][0x3a0] ;  /* 0x00007400ff0677ac */ /* 0x000ea20008000800 */
[----:B------:R-:W0:Y:S01]  /*0460*/  LDCU UR7, c[0x0][0x398] ;  /* 0x00007300ff0777ac */ /* 0x000e220008000800 */
[----:B--2---:R-:W-:Y:S01]  /*0470*/  VIADD R14, R14, UR6 ;  /* 0x000000060e0e7c36 */ /* 0x004fe20008000000 */
[----:B01----:R-:W-:-:S04]  /*0480*/  MOV R3, UR7 ;  /* 0x0000000700037c02 */ /* 0x003fc80008000f00 */
[----:B------:R-:W-:-:S13]  /*0490*/  ISETP.GE.AND P0, PT, R14, R3, PT ;  /* 0x000000030e00720c */ /* 0x000fda0003f06270 */
[----:B------:R-:W-:Y:S05]  /*04a0*/  @!P0 BRA `(.L_x_7) ;  /* 0xfffffffc00348947 */ /* 0x000fea000383ffff */
[----:B------:R-:W0:Y:S01]  /*04b0*/  LDCU UR6, c[0x0][0x39c] ;  /* 0x00007380ff0677ac */ /* 0x000e220008000800 */
[----:B------:R-:W-:Y:S01]  /*04c0*/  IMAD.IADD R0, R15, 0x1, R19 ;  /* 0x000000010f007824 */ /* 0x000fe200078e0213 */
[----:B------:R-:W-:-:S04]  /*04d0*/  MOV R17, R15 ;  /* 0x0000000f00117202 */ /* 0x000fc80000000f00 */
[----:B------:R-:W-:Y:S02]  /*04e0*/  ISETP.GE.U32.AND P0, PT, R0, R3, PT ;  /* 0x000000030000720c */ /* 0x000fe40003f06070 */
[----:B0-----:R-:W-:-:S13]  /*04f0*/  ISETP.LT.AND P1, PT, R15, UR6, PT ;  /* 0x000000060f007c0c */ /* 0x001fda000bf21270 */
[----:B------:R-:W-:Y:S05]  /*0500*/  @!P0 BRA P1, `(.L_x_8) ;  /* 0xfffffffc00108947 */ /* 0x000fea000083ffff */
.L_x_1:
[----:B------:R-:W-:Y:S05]  /*0510*/  BSYNC.RECONVERGENT B0 ;  /* 0x0000000000007941 */ /* 0x000fea0003800200 */
.L_x_0:
[----:B------:R-:W0:Y:S01]  /*0520*/  LDCU UR6, c[0x0][0x3a0] ;  /* 0x00007400ff0677ac */ /* 0x000e220008000800 */
[----:B------:R-:W1:Y:S01]  /*0530*/  LDCU UR7, c[0x0][0x39c] ;  /* 0x00007380ff0777ac */ /* 0x000e620008000800 */
[----:B0-----:R-:W-:-:S05]  /*0540*/  VIADD R18, R18, UR6 ;  /* 0x0000000612127c36 */ /* 0x001fca0008000000 */
[----:B------:R-:W-:Y:S02]  /*0550*/  IADD3 R0, PT, PT, R21, R18, RZ ;  /* 0x0000001215007210 */ /* 0x000fe40007ffe0ff */
[----:B-1----:R-:W-:Y:S02]  /*0560*/  ISETP.LT.AND P1, PT, R18, UR7, PT ;  /* 0x0000000712007c0c */ /* 0x002fe4000bf21270 */
[----:B------:R-:W-:-:S13]  /*0570*/  ISETP.GE.U32.AND P0, PT, R0, R3, PT ;  /* 0x000000030000720c */ /* 0x000fda0003f06070 */
[----:B------:R-:W-:Y:S05]  /*0580*/  @!P0 BRA P1, `(.L_x_9) ;  /* 0xfffffff800d08947 */ /* 0x000fea000083ffff */
[----:B------:R-:W-:Y:S05]  /*0590*/  EXIT ;  /* 0x000000000000794d */ /* 0x000fea0003800000 */
.L_x_10:
[----:B------:R-:W-:-:S00]  /*05a0*/  BRA `(.L_x_10) ;  /* 0xfffffffc00fc7947 */ /* 0x000fc0000383ffff */
[----:B------:R-:W-:-:S00]  /*05b0*/  NOP ;  /* 0x0000000000007918 */ /* 0x000fc00000000000 */
        /* <DEDUP_REMOVED lines=12> */
.L_x_174:


//--------------------- .text._Z26matrixMultKernel_optimizedPfS_S_iii --------------------------
	.section	.text._Z26matrixMultKernel_optimizedPfS_S_iii,"ax",@progbits
	.align	128
        .global         _Z26matrixMultKernel_optimizedPfS_S_iii
        .type           _Z26matrixMultKernel_optimizedPfS_S_iii,@function
        .size           _Z26matrixMultKernel_optimizedPfS_S_iii,(.L_x_175 - _Z26matrixMultKernel_optimizedPfS_S_iii)
        .other          _Z26matrixMultKernel_optimizedPfS_S_iii,@"STO_CUDA_ENTRY STV_DEFAULT"
_Z26matrixMultKernel_optimizedPfS_S_iii:
.text._Z26matrixMultKernel_optimizedPfS_S_iii:
[----:B------:R-:W-:Y:S01]  /*0000*/  LDC R1, c[0x0][0x37c] ;  /* 0x0000df00ff017b82 */ /* 0x000fe20000000800 */
[----:B------:R-:W-:Y:S05]  /*0010*/  EXIT ;  /* 0x000000000000794d */ /* 0x000fea0003800000 */
.L_x_11:
        /* <DEDUP_REMOVED lines=14> */
.L_x_175:


//--------------------- .text._Z23matrixMultKernel_globalPfS_S_ii --------------------------
	.section	.text._Z23matrixMultKernel_globalPfS_S_ii,"ax",@progbits
	.align	128
        .global         _Z23matrixMultKernel_globalPfS_S_ii
        .type           _Z23matrixMultKernel_globalPfS_S_ii,@function
        .size           _Z23matrixMultKernel_globalPfS_S_ii,(.L_x_176 - _Z23matrixMultKernel_globalPfS_S_ii)
        .other          _Z23matrixMultKernel_globalPfS_S_ii,@"STO_CUDA_ENTRY STV_DEFAULT"
_Z23matrixMultKernel_globalPfS_S_ii:
.text._Z23matrixMultKernel_globalPfS_S_ii:
        /* <DEDUP_REMOVED lines=10> */
[C---:B------:R-:W-:Y:S01]  /*00a0*/  LOP3.LUT R0, R4.reuse, 0x7ffffff8, RZ, 0xc0, !PT ;  /* 0x7ffffff804007812 */ /* 0x040fe200078ec0ff */
[----:B------:R-:W-:Y:S01]  /*00b0*/  HFMA2 R6, -RZ, RZ, 0, 0 ;  /* 0x00000000ff067431 */ /* 0x000fe200000001ff */
[----:B------:R-:W-:Y:S01]  /*00c0*/  LOP3.LUT R4, R4, 0x7, RZ, 0xc0, !PT ;  /* 0x0000000704047812 */ /* 0x000fe200078ec0ff */
[----:B------:R-:W1:Y:S01]  /*00d0*/  LDCU.64 UR4, c[0x0][0x358] ;  /* 0x00006b00ff0477ac */ /* 0x000e620008000a00 */
[----:B0-----:R-:W-:Y:S01]  /*00e0*/  IMAD R2, R2, R5, RZ ;  /* 0x0000000502027224 */ /* 0x001fe200078e02ff */
[----:B-1----:R-:W-:-:S07]  /*00f0*/  IADD3 R5, PT, PT, -R0, RZ, RZ ;  /* 0x000000ff00057210 */ /* 0x002fce0007ffe1ff */
.L_x_19:
[----:B------:R-:W0:Y:S01]  /*0100*/  LDCU UR6, c[0x0][0x398] ;  /* 0x00007300ff0677ac */ /* 0x000e220008000800 */
[----:B------:R-:W-:Y:S01]  /*0110*/  BSSY.RECONVERGENT B0, `(.L_x_12) ;  /* 0x0000089000007945 */ /* 0x000fe20003800200 */
[----:B0-----:R-:W-:-:S04]  /*0120*/  MOV R7, UR6 ;  /* 0x0000000600077c02 */ /* 0x001fc80008000f00 */
[----:B------:R-:W-:-:S13]  /*0130*/  ISETP.GE.U32.AND P0, PT, R2, R7, PT ;  /* 0x000000070200720c */ /* 0x000fda0003f06070 */
[----:B-123-5:R-:W-:Y:S05]  /*0140*/  @P0 BRA `(.L_x_13) ;  /* 0x0000000800140947 */ /* 0x02efea0003800000 */
[----:B------:R-:W-:Y:S02]  /*0150*/  IADD3 R8, PT, PT, R3, R6, RZ ;  /* 0x0000000603087210 */ /* 0x000fe40007ffe0ff */
[----:B------:R-:W-:-:S03]  /*0160*/  MOV R9, RZ ;  /* 0x000000ff00097202 */ /* 0x000fc60000000f00 */
[----:B------:R-:W-:-:S07]  /*0170*/  IMAD R8, R8, R7, RZ ;  /* 0x0000000708087224 */ /* 0x000fce00078e02ff */
.L_x_18:
[----:B-123--:R-:W0:Y:S01]  /*0180*/  LDC.64 R12, c[0x0][0x390] ;  /* 0x0000e400ff0c7b82 */ /* 0x00ee220000000a00 */
[----:B------:R-:W-:Y:S01]  /*0190*/  IADD3 R10, PT, PT, R9, R2, RZ ;  /* 0x00000002090a7210 */ /* 0x000fe20007ffe0ff */
[----:B------:R-:W1:Y:S03]  /*01a0*/  LDCU UR6, c[0x0][0x398] ;  /* 0x00007300ff0677ac */ /* 0x000e660008000800 */
[----:B------:R-:W-:-:S05]  /*01b0*/  IADD3 R7, PT, PT, R8, R10, RZ ;  /* 0x0000000a08077210 */ /* 0x000fca0007ffe0ff */
[----:B0-----:R-:W-:-:S05]  /*01c0*/  IMAD.WIDE R12, R7, 0x4, R12 ;  /* 0x00000004070c7825 */ /* 0x001fca00078e020c */
[----:B-----5:R0:W5:Y:S01]  /*01d0*/  LDG.E R19, desc[UR4][R12.64] ;  /* 0x000000040c137981 */ /* 0x020162000c1e1900 */
[----:B-1----:R-:W-:-:S04]  /*01e0*/  MOV R7, UR6 ;  /* 0x0000000600077c02 */ /* 0x002fc80008000f00 */
[----:B------:R-:W-:-:S04]  /*01f0*/  IADD3 R11, PT, PT, R7, -0x1, RZ ;  /* 0xffffffff070b7810 */ /* 0x000fc80007ffe0ff */
[----:B------:R-:W-:Y:S01]  /*0200*/  ISETP.GE.U32.AND P0, PT, R11, 0x7, PT ;  /* 0x000000070b00780c */ /* 0x000fe20003f06070 */
[----:B------:R-:W-:-:S12]  /*0210*/  HFMA2 R11, -RZ, RZ, 0, 0 ;  /* 0x00000000ff0b7431 */ /* 0x000fd800000001ff */
[----:B0-----:R-:W-:Y:S05]  /*0220*/  @!P0 BRA `(.L_x_14) ;  /* 0x0000000000d08947 */ /* 0x001fea0003800000 */
[----:B------:R-:W-:Y:S02]  /*0230*/  MOV R23, R8 ;  /* 0x0000000800177202 */ /* 0x000fe40000000f00 */
[----:B------:R-:W-:Y:S02]  /*0240*/  MOV R22, R10 ;  /* 0x0000000a00167202 */ /* 0x000fe40000000f00 */
[----:B------:R-:W-:-:S07]  /*0250*/  MOV R11, R5 ;  /* 0x00000005000b7202 */ /* 0x000fce0000000f00 */
.L_x_15:
[----:B------:R-:W0:Y:S08]  /*0260*/  LDC.64 R16, c[0x0][0x380] ;  /* 0x0000e000ff107b82 */ /* 0x000e300000000a00 */
[----:B-1----:R-:W1:Y:S01]  /*0270*/  LDC.64 R14, c[0x0][0x388] ;  /* 0x0000e200ff0e7b82 */ /* 0x002e620000000a00 */
[----:B0-----:R-:W-:-:S04]  /*0280*/  IMAD.WIDE R16, R23, 0x4, R16 ;  /* 0x0000000417107825 */ /* 0x001fc800078e0210 */
[----:B-1----:R-:W-:Y:S02]  /*0290*/  IMAD.WIDE R20, R22, 0x4, R14 ;  /* 0x0000000416147825 */ /* 0x002fe400078e020e */
[----:B------:R-:W2:Y:S04]  /*02a0*/  LDG.E R14, desc[UR4][R16.64] ;  /* 0x00000004100e7981 */ /* 0x000ea8000c1e1900 */
[----:B------:R-:W2:Y:S02]  /*02b0*/  LDG.E R15, desc[UR4][R20.64] ;  /* 0x00000004140f7981 */ /* 0x000ea4000c1e1900 */
[----:B--2--5:R-:W-:Y:S01]  /*02c0*/  FFMA R25, R14, R15, R19 ;  /* 0x0000000f0e197223 */ /* 0x024fe20000000013 */
[----:B------:R-:W-:-:S04]  /*02d0*/  IMAD.WIDE.U32 R14, R7, 0x4, R20 ;  /* 0x00000004070e7825 */ /* 0x000fc800078e0014 */
[----:B------:R0:W-:Y:S04]  /*02e0*/  STG.E desc[UR4][R12.64], R25 ;  /* 0x000000190c007986 */ /* 0x0001e8000c101904 */
[----:B------:R-:W2:Y:S04]  /*02f0*/  LDG.E R18, desc[UR4][R16.64+0x4] ;  /* 0x0000040410127981 */ /* 0x000ea8000c1e1900 */
[----:B------:R-:W2:Y:S02]  /*0300*/  LDG.E R19, desc[UR4][R14.64] ;  /* 0x000000040e137981 */ /* 0x000ea4000c1e1900 */
[----:B--2---:R-:W-:Y:S01]  /*0310*/  FFMA R27, R18, R19, R25 ;  /* 0x00000013121b7223 */ /* 0x004fe20000000019 */
[----:B------:R-:W-:-:S04]  /*0320*/  IMAD.WIDE.U32 R18, R7, 0x4, R14 ;  /* 0x0000000407127825 */ /* 0x000fc800078e000e */
[----:B------:R1:W-:Y:S04]  /*0330*/  STG.E desc[UR4][R12.64], R27 ;  /* 0x0000001b0c007986 */ /* 0x0003e8000c101904 */
[----:B------:R-:W2:Y:S04]  /*0340*/  LDG.E R24, desc[UR4][R16.64+0x8] ;  /* 0x0000080410187981 */ /* 0x000ea8000c1e1900 */
[----:B------:R-:W2:Y:S01]  /*0350*/  LDG.E R26, desc[UR4][R18.64] ;  /* 0x00000004121a7981 */ /* 0x000ea2000c1e1900 */
[----:B------:R-:W-:-:S04]  /*0360*/  IMAD.WIDE.U32 R20, R7, 0x4, R18 ;  /* 0x0000000407147825 */ /* 0x000fc800078e0012 */
[----:B--2---:R-:W-:-:S05]  /*0370*/  FFMA R29, R24, R26, R27 ;  /* 0x0000001a181d7223 */ /* 0x004fca000000001b */
[----:B------:R2:W-:Y:S04]  /*0380*/  STG.E desc[UR4][R12.64], R29 ;  /* 0x0000001d0c007986 */ /* 0x0005e8000c101904 */
[----:B------:R-:W3:Y:S04]  /*0390*/  LDG.E R24, desc[UR4][R16.64+0xc] ;  /* 0x00000c0410187981 */ /* 0x000ee8000c1e1900 */
[----:B0-----:R-:W3:Y:S01]  /*03a0*/  LDG.E R25, desc[UR4][R20.64] ;  /* 0x0000000414197981 */ /* 0x001ee2000c1e1900 */
[----:B------:R-:W-:-:S04]  /*03b0*/  IMAD.WIDE.U32 R14, R7, 0x4, R20 ;  /* 0x00000004070e7825 */ /* 0x000fc800078e0014 */
[----:B---3--:R-:W-:-:S05]  /*03c0*/  FFMA R25, R24, R25, R29 ;  /* 0x0000001918197223 */ /* 0x008fca000000001d */
[----:B------:R0:W-:Y:S04]  /*03d0*/  STG.E desc[UR4][R12.64], R25 ;  /* 0x000000190c007986 */ /* 0x0001e8000c101904 */
[----:B------:R-:W1:Y:S04]  /*03e0*/  LDG.E R24, desc[UR4][R16.64+0x10] ;  /* 0x0000100410187981 */ /* 0x000e68000c1e1900 */
[----:B------:R-:W1:Y:S01]  /*03f0*/  LDG.E R26, desc[UR4][R14.64] ;  /* 0x000000040e1a7981 */ /* 0x000e62000c1e1900 */
[----:B------:R-:W-:-:S04]  /*0400*/  IMAD.WIDE.U32 R18, R7, 0x4, R14 ;  /* 0x0000000407127825 */ /* 0x000fc800078e000e */
[----:B-1----:R-:W-:-:S05]  /*0410*/  FFMA R27, R24, R26, R25 ;  /* 0x0000001a181b7223 */ /* 0x002fca0000000019 */
[----:B------:R1:W-:Y:S04]  /*0420*/  STG.E desc[UR4][R12.64], R27 ;  /* 0x0000001b0c007986 */ /* 0x0003e8000c101904 */
[----:B------:R-:W2:Y:S04]  /*0430*/  LDG.E R24, desc[UR4][R16.64+0x14] ;  /* 0x0000140410187981 */ /* 0x000ea8000c1e1900 */
[----:B------:R-:W2:Y:S01]  /*0440*/  LDG.E R26, desc[UR4][R18.64] ;  /* 0x00000004121a7981 */ /* 0x000ea2000c1e1900 */
[----:B------:R-:W-:-:S04]  /*0450*/  IMAD.WIDE.U32 R20, R7, 0x4, R18 ;  /* 0x0000000407147825 */ /* 0x000fc800078e0012 */
[----:B--2---:R-:W-:-:S05]  /*0460*/  FFMA R29, R24, R26, R27 ;  /* 0x0000001a181d7223 */ /* 0x004fca000000001b */
[----:B------:R1:W-:Y:S04]  /*0470*/  STG.E desc[UR4][R12.64], R29 ;  /* 0x0000001d0c007986 */ /* 0x0003e8000c101904 */
[----:B------:R-:W2:Y:S04]  /*0480*/  LDG.E R24, desc[UR4][R16.64+0x18] ;  /* 0x0000180410187981 */ /* 0x000ea8000c1e1900 */
[----:B0-----:R-:W2:Y:S01]  /*0490*/  LDG.E R25, desc[UR4][R20.64] ;  /* 0x0000000414197981 */ /* 0x001ea2000c1e1900 */
[----:B------:R-:W-:-:S04]  /*04a0*/  IMAD.WIDE.U32 R14, R7, 0x4, R20 ;  /* 0x00000004070e7825 */ /* 0x000fc800078e0014 */
[----:B--2---:R-:W-:-:S05]  /*04b0*/  FFMA R25, R24, R25, R29 ;  /* 0x0000001918197223 */ /* 0x004fca000000001d */
[----:B------:R1:W-:Y:S04]  /*04c0*/  STG.E desc[UR4][R12.64], R25 ;  /* 0x000000190c007986 */ /* 0x0003e8000c101904 */
[----:B------:R-:W2:Y:S04]  /*04d0*/  LDG.E R24, desc[UR4][R16.64+0x1c] ;  /* 0x00001c0410187981 */ /* 0x000ea8000c1e1900 */
[----:B------:R-:W2:Y:S01]  /*04e0*/  LDG.E R14, desc[UR4][R14.64] ;  /* 0x000000040e0e7981 */ /* 0x000ea2000c1e1900 */
[----:B------:R-:W-:Y:S02]  /*04f0*/  IADD3 R11, PT, PT, R11, 0x8, RZ ;  /* 0x000000080b0b7810 */ /* 0x000fe40007ffe0ff */
[----:B------:R-:W-:-:S02]  /*0500*/  IADD3 R23, PT, PT, R23, 0x8, RZ ;  /* 0x0000000817177810 */ /* 0x000fc40007ffe0ff */
[----:B------:R-:W-:Y:S02]  /*0510*/  ISETP.NE.AND P0, PT, R11, RZ, PT ;  /* 0x000000ff0b00720c */ /* 0x000fe40003f05270 */
[----:B------:R-:W-:Y:S01]  /*0520*/  LEA R22, R7, R22, 0x3 ;  /* 0x0000001607167211 */ /* 0x000fe200078e18ff */
[----:B--2---:R-:W-:-:S05]  /*0530*/  FFMA R19, R24, R14, R25 ;  /* 0x0000000e18137223 */ /* 0x004fca0000000019 */
[----:B------:R1:W-:Y:S05]  /*0540*/  STG.E desc[UR4][R12.64], R19 ;  /* 0x000000130c007986 */ /* 0x0003ea000c101904 */
[----:B------:R-:W-:Y:S05]  /*0550*/  @P0 BRA `(.L_x_15) ;  /* 0xfffffffc00400947 */ /* 0x000fea000383ffff */
[----:B------:R-:W-:-:S07]  /*0560*/  MOV R11, R0 ;  /* 0x00000000000b7202 */ /* 0x000fce0000000f00 */
.L_x_14:
[----:B------:R-:W-:-:S13]  /*0570*/  ISETP.NE.AND P0, PT, R4, RZ, PT ;  /* 0x000000ff0400720c */ /* 0x000fda0003f05270 */
[----:B------:R-:W-:Y:S05]  /*0580*/  @!P0 BRA `(.L_x_16) ;  /* 0x0000000000ec8947 */ /* 0x000fea0003800000 */
[----:B------:R-:W-:Y:S02]  /*0590*/  IADD3 R14, PT, PT, R4, -0x1, RZ ;  /* 0xffffffff040e7810 */ /* 0x000fe40007ffe0ff */
[----:B------:R-:W-:Y:S02]  /*05a0*/  LOP3.LUT P1, R18, R7, 0x3, RZ, 0xc0, !PT ;  /* 0x0000000307127812 */ /* 0x000fe4000782c0ff */
[----:B------:R-:W-:-:S13]  /*05b0*/  ISETP.GE.U32.AND P0, PT, R14, 0x3, PT ;  /* 0x000000030e00780c */ /* 0x000fda0003f06070 */
[----:B------:R-:W-:Y:S05]  /*05c0*/  @!P0 BRA `(.L_x_17) ;  /* 0x0000000000688947 */ /* 0x000fea0003800000 */
[----:B------:R-:W0:Y:S01]  /*05d0*/  LDC.64 R16, c[0x0][0x380] ;  /* 0x0000e000ff107b82 */ /* 0x000e220000000a00 */
[----:B------:R-:W-:Y:S01]  /*05e0*/  IADD3 R21, PT, PT, R8, R11, RZ ;  /* 0x0000000b08157210 */ /* 0x000fe20007ffe0ff */
[----:B------:R-:W-:-:S06]  /*05f0*/  IMAD R23, R11, R7, R10 ;  /* 0x000000070b177224 */ /* 0x000fcc00078e020a */
[----:B------:R-:W2:Y:S01]  /*0600*/  LDC.64 R14, c[0x0][0x388] ;  /* 0x0000e200ff0e7b82 */ /* 0x000ea20000000a00 */
[----:B0-----:R-:W-:-:S05]  /*0610*/  IMAD.WIDE R16, R21, 0x4, R16 ;  /* 0x0000000415107825 */ /* 0x001fca00078e0210 */
[----:B------:R-:W1:Y:S01]  /*0620*/  LDG.E R20, desc[UR4][R16.64] ;  /* 0x0000000410147981 */ /* 0x000e62000c1e1900 */
[----:B--2---:R-:W-:-:S05]  /*0630*/  IMAD.WIDE R14, R23, 0x4, R14 ;  /* 0x00000004170e7825 */ /* 0x004fca00078e020e */
[----:B------:R-:W1:Y:S01]  /*0640*/  LDG.E R21, desc[UR4][R14.64] ;  /* 0x000000040e157981 */ /* 0x000e62000c1e1900 */
[----:B------:R-:W-:-:S04]  /*0650*/  IMAD.WIDE.U32 R22, R7, 0x4, R14 ;  /* 0x0000000407167825 */ /* 0x000fc800078e000e */
[----:B-1---5:R-:W-:-:S05]  /*0660*/  FFMA R19, R20, R21, R19 ;  /* 0x0000001514137223 */ /* 0x022fca0000000013 */
[----:B------:R0:W-:Y:S04]  /*0670*/  STG.E desc[UR4][R12.64], R19 ;  /* 0x000000130c007986 */ /* 0x0001e8000c101904 */
[----:B------:R-:W2:Y:S04]  /*0680*/  LDG.E R20, desc[UR4][R16.64+0x4] ;  /* 0x0000040410147981 */ /* 0x000ea8000c1e1900 */
[----:B------:R-:W2:Y:S02]  /*0690*/  LDG.E R21, desc[UR4][R22.64] ;  /* 0x0000000416157981 */ /* 0x000ea4000c1e1900 */
[----:B--2---:R-:W-:Y:S01]  /*06a0*/  FFMA R25, R20, R21, R19 ;  /* 0x0000001514197223 */ /* 0x004fe20000000013 */
[----:B------:R-:W-:-:S04]  /*06b0*/  IMAD.WIDE.U32 R20, R7, 0x4, R22 ;  /* 0x0000000407147825 */ /* 0x000fc800078e0016 */
[----:B------:R2:W-:Y:S04]  /*06c0*/  STG.E desc[UR4][R12.64], R25 ;  /* 0x000000190c007986 */ /* 0x0005e8000c101904 */
[----:B------:R-:W3:Y:S04]  /*06d0*/  LDG.E R24, desc[UR4][R16.64+0x8] ;  /* 0x0000080410187981 */ /* 0x000ee8000c1e1900 */
[----:B------:R-:W3:Y:S01]  /*06e0*/  LDG.E R26, desc[UR4][R20.64] ;  /* 0x00000004141a7981 */ /* 0x000ee2000c1e1900 */
[----:B------:R-:W-:-:S04]  /*06f0*/  IMAD.WIDE.U32 R14, R7, 0x4, R20 ;  /* 0x00000004070e7825 */ /* 0x000fc800078e0014 */
[----:B---3--:R-:W-:-:S05]  /*0700*/  FFMA R27, R24, R26, R25 ;  /* 0x0000001a181b7223 */ /* 0x008fca0000000019 */
[----:B------:R2:W-:Y:S04]  /*0710*/  STG.E desc[UR4][R12.64], R27 ;  /* 0x0000001b0c007986 */ /* 0x0005e8000c101904 */
[----:B------:R-:W0:Y:S04]  /*0720*/  LDG.E R24, desc[UR4][R16.64+0xc] ;  /* 0x00000c0410187981 */ /* 0x000e28000c1e1900 */
[----:B------:R-:W0:Y:S01]  /*0730*/  LDG.E R14, desc[UR4][R14.64] ;  /* 0x000000040e0e7981 */ /* 0x000e22000c1e1900 */
[----:B------:R-:W-:Y:S01]  /*0740*/  IADD3 R11, PT, PT, R11, 0x4, RZ ;  /* 0x000000040b0b7810 */ /* 0x000fe20007ffe0ff */
[----:B0-----:R-:W-:-:S05]  /*0750*/  FFMA R19, R24, R14, R27 ;  /* 0x0000000e18137223 */ /* 0x001fca000000001b */
[----:B------:R2:W-:Y:S02]  /*0760*/  STG.E desc[UR4][R12.64], R19 ;  /* 0x000000130c007986 */ /* 0x0005e4000c101904 */
.L_x_17:
[----:B------:R-:W-:Y:S05]  /*0770*/  @!P1 BRA `(.L_x_16) ;  /* 0x0000000000709947 */ /* 0x000fea0003800000 */
[----:B------:R-:W0:Y:S01]  /*0780*/  LDC.64 R16, c[0x0][0x380] ;  /* 0x0000e000ff107b82 */ /* 0x000e220000000a00 */
[----:B------:R-:W-:-:S07]  /*0790*/  ISETP.NE.AND P0, PT, R18, 0x1, PT ;  /* 0x000000011200780c */ /* 0x000fce0003f05270 */
[----:B------:R-:W3:Y:S06]  /*07a0*/  LDC.64 R14, c[0x0][0x388] ;  /* 0x0000e200ff0e7b82 */ /* 0x000eec0000000a00 */
[----:B------:R-:W-:Y:S01]  /*07b0*/  @P0 IADD3 R21, PT, PT, R8, R11, RZ ;  /* 0x0000000b08150210 */ /* 0x000fe20007ffe0ff */
[----:B------:R-:W-:Y:S01]  /*07c0*/  @P0 IMAD R23, R11, R7, R10 ;  /* 0x000000070b170224 */ /* 0x000fe200078e020a */
[----:B-12---:R-:W1:Y:S03]  /*07d0*/  LDC.64 R24, c[0x0][0x388] ;  /* 0x0000e200ff187b82 */ /* 0x006e660000000a00 */
[----:B0-----:R-:W-:-:S05]  /*07e0*/  @P0 IMAD.WIDE R16, R21, 0x4, R16 ;  /* 0x0000000415100825 */ /* 0x001fca00078e0210 */
[----:B------:R-:W2:Y:S01]  /*07f0*/  @P0 LDG.E R18, desc[UR4][R16.64] ;  /* 0x0000000410120981 */ /* 0x000ea2000c1e1900 */
[----:B---3--:R-:W-:Y:S02]  /*0800*/  @P0 IMAD.WIDE R14, R23, 0x4, R14 ;  /* 0x00000004170e0825 */ /* 0x008fe400078e020e */
[----:B------:R-:W0:Y:S03]  /*0810*/  LDC.64 R22, c[0x0][0x380] ;  /* 0x0000e000ff167b82 */ /* 0x000e260000000a00 */
[----:B------:R-:W2:Y:S01]  /*0820*/  @P0 LDG.E R20, desc[UR4][R14.64] ;  /* 0x000000040e140981 */ /* 0x000ea2000c1e1900 */
[C---:B------:R-:W-:Y:S01]  /*0830*/  LOP3.LUT P1, RZ, R7.reuse, 0x1, RZ, 0xc0, !PT ;  /* 0x0000000107ff7812 */ /* 0x040fe2000782c0ff */
[----:B--2--5:R-:W-:Y:S01]  /*0840*/  @P0 FFMA R27, R18, R20, R19 ;  /* 0x00000014121b0223 */ /* 0x024fe20000000013 */
[----:B------:R-:W-:-:S04]  /*0850*/  @P0 IMAD.WIDE.U32 R20, R7, 0x4, R14 ;  /* 0x0000000407140825 */ /* 0x000fc800078e000e */
[----:B------:R3:W-:Y:S04]  /*0860*/  @P0 STG.E desc[UR4][R12.64], R27 ;  /* 0x0000001b0c000986 */ /* 0x0007e8000c101904 */
[----:B------:R-:W2:Y:S04]  /*0870*/  @P0 LDG.E R18, desc[UR4][R16.64+0x4] ;  /* 0x0000040410120981 */ /* 0x000ea8000c1e1900 */
[----:B------:R-:W2:Y:S01]  /*0880*/  @P0 LDG.E R20, desc[UR4][R20.64] ;  /* 0x0000000414140981 */ /* 0x000ea2000c1e1900 */
[----:B------:R-:W-:-:S04]  /*0890*/  @P0 IADD3 R11, PT, PT, R11, 0x2, RZ ;  /* 0x000000020b0b0810 */ /* 0x000fc80007ffe0ff */
[----:B------:R-:W-:Y:S01]  /*08a0*/  @P1 IADD3 R29, PT, PT, R8, R11, RZ ;  /* 0x0000000b081d1210 */ /* 0x000fe20007ffe0ff */
[----:B------:R-:W-:-:S04]  /*08b0*/  @P1 IMAD R11, R11, R7, R10 ;  /* 0x000000070b0b1224 */ /* 0x000fc800078e020a */
[----:B0-----:R-:W-:-:S04]  /*08c0*/  @P1 IMAD.WIDE R22, R29, 0x4, R22 ;  /* 0x000000041d161825 */ /* 0x001fc800078e0216 */
[----:B-1----:R-:W-:-:S04]  /*08d0*/  @P1 IMAD.WIDE R24, R11, 0x4, R24 ;  /* 0x000000040b181825 */ /* 0x002fc800078e0218 */
[----:B--2---:R-:W-:-:S05]  /*08e0*/  @P0 FFMA R19, R18, R20, R27 ;  /* 0x0000001412130223 */ /* 0x004fca000000001b */
[----:B------:R3:W-:Y:S04]  /*08f0*/  @P0 STG.E desc[UR4][R12.64], R19 ;  /* 0x000000130c000986 */ /* 0x0007e8000c101904 */
[----:B------:R-:W2:Y:S04]  /*0900*/  @P1 LDG.E R22, desc[UR4][R22.64] ;  /* 0x0000000416161981 */ /* 0x000ea8000c1e1900 */
[----:B------:R-:W2:Y:S02]  /*0910*/  @P1 LDG.E R24, desc[UR4][R24.64] ;  /* 0x0000000418181981 */ /* 0x000ea4000c1e1900 */
[----:B--2---:R-:W-:-:S05]  /*0920*/  @P1 FFMA R11, R22, R24, R19 ;  /* 0x00000018160b1223 */ /* 0x004fca0000000013 */
[----:B------:R3:W-:Y:S02]  /*0930*/  @P1 STG.E desc[UR4][R12.64], R11 ;  /* 0x0000000b0c001986 */ /* 0x0007e4000c101904 */
.L_x_16:
[----:B------:R-:W0:Y:S01]  /*0940*/  LDCU UR6, c[0x0][0x39c] ;  /* 0x00007380ff0677ac */ /* 0x000e220008000800 */
[----:B------:R-:W-:Y:S02]  /*0950*/  IADD3 R10, PT, PT, R10, 0x1, RZ ;  /* 0x000000010a0a7810 */ /* 0x000fe40007ffe0ff */
[----:B------:R-:W-:Y:S02]  /*0960*/  IADD3 R9, PT, PT, R9, 0x1, RZ ;  /* 0x0000000109097810 */ /* 0x000fe40007ffe0ff */
[----:B------:R-:W-:Y:S02]  /*0970*/  ISETP.LT.U32.AND P1, PT, R10, R7, PT ;  /* 0x000000070a00720c */ /* 0x000fe40003f21070 */
[----:B0-----:R-:W-:-:S13]  /*0980*/  ISETP.GE.AND P0, PT, R9, UR6, PT ;  /* 0x0000000609007c0c */ /* 0x001fda000bf06270 */
[----:B------:R-:W-:Y:S05]  /*0990*/  @!P0 BRA P1, `(.L_x_18) ;  /* 0xfffffff400f88947 */ /* 0x000fea000083ffff */
.L_x_13:
[----:B------:R-:W-:Y:S05]  /*09a0*/  BSYNC.RECONVERGENT B0 ;  /* 0x0000000000007941 */ /* 0x000fea0003800200 */
.L_x_12:
[----:B------:R-:W0:Y:S01]  /*09b0*/  LDCU UR6, c[0x0][0x39c] ;  /* 0x00007380ff0677ac */ /* 0x000e220008000800 */
[----:B------:R-:W-:-:S04]  /*09c0*/  IADD3 R6, PT, PT, R6, 0x1, RZ ;  /* 0x0000000106067810 */ /* 0x000fc80007ffe0ff */
[----:B------:R-:W-:-:S04]  /*09d0*/  IADD3 R8, PT, PT, R3, R6, RZ ;  /* 0x0000000603087210 */ /* 0x000fc80007ffe0ff */
[----:B------:R-:W-:Y:S02]  /*09e0*/  ISETP.LT.U32.AND P1, PT, R8, R7, PT ;  /* 0x000000070800720c */ /* 0x000fe40003f21070 */
[----:B0-----:R-:W-:-:S13]  /*09f0*/  ISETP.GE.AND P0, PT, R6, UR6, PT ;  /* 0x0000000606007c0c */ /* 0x001fda000bf06270 */
[----:B------:R-:W-:Y:S05]  /*0a00*/  @!P0 BRA P1, `(.L_x_19) ;  /* 0xfffffff400bc8947 */ /* 0x000fea000083ffff */
[----:B------:R-:W-:Y:S05]  /*0a10*/  EXIT ;  /* 0x000000000000794d */ /* 0x000fea0003800000 */
.L_x_20:
        /* <DEDUP_REMOVED lines=14> */
.L_x_176:


//--------------------- .text._Z22matrixMultKernel_cachePfS_S_iiiiii --------------------------
	.section	.text._Z22matrixMultKernel_cachePfS_S_iiiiii,"ax",@progbits
	.align	128
        .global         _Z22matrixMultKernel_cachePfS_S_iiiiii
        .type           _Z22matrixMultKernel_cachePfS_S_iiiiii,@function
        .size           _Z22matrixMultKernel_cachePfS_S_iiiiii,(.L_x_177 - _Z22matrixMultKernel_cachePfS_S_iiiiii)
        .other          _Z22matrixMultKernel_cachePfS_S_iiiiii,@"STO_CUDA_ENTRY STV_DEFAULT"
_Z22matrixMultKernel_cachePfS_S_iiiiii:
.text._Z22matrixMultKernel_cachePfS_S_iiiiii:
[----:B------:R-:W0:Y:S01]  /*0000*/  LDC R1, c[0x0][0x37c] ;  /* 0x0000df00ff017b82 */ /* 0x000e220000000800 */
[----:B------:R-:W-:Y:S01]  /*0010*/  MOV R0, 0x40 ;  /* 0x0000004000007802 */ /* 0x000fe20000000f00 */
[----:B------:R-:W1:Y:S01]  /*0020*/  LDCU UR4, c[0x0][0x2f8] ;  /* 0x00005f00ff0477ac */ /* 0x000e620008000800 */
[----:B0-----:R-:W-:Y:S02]  /*0030*/  VIADD R1, R1, 0xfffffff0 ;  /* 0xfffffff001017836 */ /* 0x001fe40000000000 */
[----:B------:R-:W-:-:S03]  /*0040*/  HFMA2 R5, -RZ, RZ, 0, 0 ;  /* 0x00000000ff057431 */ /* 0x000fc600000001ff */
[----:B------:R0:W2:Y:S01]  /*0050*/  LDC.64 R6, c[0x4][R0] ;  /* 0x0100000000067b82 */ /* 0x0000a20000000a00 */
[----:B------:R-:W3:Y:S01]  /*0060*/  LDCU UR5, c[0x0][0x2fc] ;  /* 0x00005f80ff0577ac */ /* 0x000ee20008000800 */
[----:B------:R-:W-:Y:S01]  /*0070*/  IMAD.MOV.U32 R4, RZ, RZ, 0x4 ;  /* 0x00000004ff047424 */ /* 0x000fe200078e00ff */
[----:B------:R-:W4:Y:S01]  /*0080*/  LDCU.64 UR36, c[0x0][0x358] ;  /* 0x00006b00ff2477ac */ /* 0x000f220008000a00 */
[----:B-1----:R-:W-:-:S05]  /*0090*/  IADD3 R2, P0, PT, R1, UR4, RZ ;  /* 0x0000000401027c10 */ /* 0x002fca000ff1e0ff */
[----:B0--3--:R-:W-:-:S08]  /*00a0*/  IMAD.X R22, RZ, RZ, UR5, P0 ;  /* 0x00000005ff167e24 */ /* 0x009fd000080e06ff */
[----:B------:R-:W-:-:S07]  /*00b0*/  LEPC R20, `(.L_x_21) ;  /* 0x000000001014794e */ /* 0x000fce0000000000 */
[----:B--2-4-:R-:W-:Y:S05]  /*00c0*/  CALL.ABS.NOINC R6 ;  /* 0x0000000006007343 */ /* 0x014fea0003c00000 */
.L_x_21:
[----:B------:R-:W0:Y:S01]  /*00d0*/  LDCU UR4, c[0x0][0x3a8] ;  /* 0x00007500ff0477ac */ /* 0x000e220008000800 */
[----:B------:R-:W1:Y:S01]  /*00e0*/  S2R R16, SR_CTAID.X ;  /* 0x0000000000107919 */ /* 0x000e620000002500 */
[----:B------:R-:W-:Y:S01]  /*00f0*/  IMAD.MOV.U32 R28, RZ, RZ, R4 ;  /* 0x000000ffff1c7224 */ /* 0x000fe200078e0004 */
[----:B------:R-:W-:Y:S01]  /*0100*/  MOV R29, R5 ;  /* 0x00000005001d7202 */ /* 0x000fe20000000f00 */
[----:B------:R-:W0:Y:S02]  /*0110*/  LDCU UR5, c[0x0][0x3a4] ;  /* 0x00007480ff0577ac */ /* 0x000e240008000800 */
[----:B0-----:R-:W-:-:S06]  /*0120*/  UIMAD UR4, UR4, UR5, URZ ;  /* 0x00000005040472a4 */ /* 0x001fcc000f8e02ff */
[----:B------:R-:W-:-:S05]  /*0130*/  I2FP.F32.S32 R3, UR4 ;  /* 0x0000000400037c45 */ /* 0x000fca0008201400 */
[----:B------:R0:W-:Y:S01]  /*0140*/  ST.E desc[UR36][R28.64], R3 ;  /* 0x000000031c007985 */ /* 0x0001e2000c101924 */
[----:B-1----:R-:W-:-:S13]  /*0150*/  ISETP.NE.AND P0, PT, R16, RZ, PT ;  /* 0x000000ff1000720c */ /* 0x002fda0003f05270 */
[----:B0-----:R-:W-:Y:S05]  /*0160*/  @!P0 BRA `(.L_x_22) ;  /* 0x00000000001c8947 */ /* 0x001fea0003800000 */
[----:B------:R-:W-:-:S07]  /*0170*/  CS2R R4, SR_CLOCKLO ;  /* 0x0000000000047805 */ /* 0x000fce0000015000 */
.L_x_23:
[----:B------:R-:W-:-:S06]  /*0180*/  CS2R R6, SR_CLOCKLO ;  /* 0x0000000000067805 */ /* 0x000fcc0000015000 */
[----:B------:R-:W-:-:S05]  /*0190*/  IADD3 R0, P0, PT, -R4, R6, RZ ;  /* 0x0000000604007210 */ /* 0x000fca0007f1e1ff */
[----:B------:R-:W-:Y:S01]  /*01a0*/  IMAD.X R6, R7, 0x1, ~R5, P0 ;  /* 0x0000000107067824 */ /* 0x000fe200000e0e05 */
[----:B------:R-:W-:-:S04]  /*01b0*/  ISETP.GE.U32.AND P0, PT, R0, 0x5f5e100, PT ;  /* 0x05f5e1000000780c */ /* 0x000fc80003f06070 */
[----:B------:R-:W-:-:S13]  /*01c0*/  ISETP.GE.AND.EX P0, PT, R6, RZ, PT, P0 ;  /* 0x000000ff0600720c */ /* 0x000fda0003f06300 */
[----:B------:R-:W-:Y:S05]  /*01d0*/  @!P0 BRA `(.L_x_23) ;  /* 0xfffffffc00e88947 */ /* 0x000fea000383ffff */
.L_x_22:
[----:B------:R-:W0:Y:S02]  /*01e0*/  LDC.64 R18, c[0x0][0x398] ;  /* 0x0000e600ff127b82 */ /* 0x000e240000000a00 */
[----:B0-----:R-:W-:-:S05]  /*01f0*/  IMAD R3, R16, R19, RZ ;  /* 0x0000001310037224 */ /* 0x001fca00078e02ff */
[----:B------:R-:W-:-:S13]  /*0200*/  ISETP.GE.U32.AND P0, PT, R3, R18, PT ;  /* 0x000000120300720c */ /* 0x000fda0003f06070 */
[----:B------:R-:W-:Y:S05]  /*0210*/  @P0 EXIT ;  /* 0x000000000000094d */ /* 0x000fea0003800000 */
[----:B------:R-:W0:Y:S01]  /*0220*/  S2R R3, SR_TID.Y ;  /* 0x0000000000037919 */ /* 0x000e220000002200 */
[----:B------:R-:W-:Y:S01]  /*0230*/  BSSY.RECONVERGENT B7, `(.L_x_24) ;  /* 0x0000123000077945 */ /* 0x000fe20003800200 */
[----:B------:R-:W0:Y:S02]  /*0240*/  S2R R0, SR_TID.X ;  /* 0x0000000000007919 */ /* 0x000e240000002100 */
[----:B0-----:R-:W-:-:S04]  /*0250*/  LOP3.LUT P0, RZ, R0, R16, R3, 0xfe, !PT ;  /* 0x0000001000ff7212 */ /* 0x001fc8000780fe03 */
[----:B------:R-:W-:-:S13]  /*0260*/  ISETP.LT.OR P0, PT, R18, 0x1, P0 ;  /* 0x000000011200780c */ /* 0x000fda0000701670 */
[----:B------:R-:W-:Y:S05]  /*0270*/  @P0 BRA `(.L_x_25) ;  /* 0x0000001000780947 */ /* 0x000fea0003800000 */
[----:B------:R-:W-:Y:S01]  /*0280*/  LOP3.LUT R18, R18, 0x7ffffff8, RZ, 0xc0, !PT ;  /* 0x7ffffff812127812 */ /* 0x000fe200078ec0ff */
[----:B------:R-:W-:-:S07]  /*0290*/  IMAD.MOV.U32 R19, RZ, RZ, RZ ;  /* 0x000000ffff137224 */ /* 0x000fce00078e00ff */
.L_x_47:
[----:B------:R-:W0:Y:S01]  /*02a0*/  LDCU UR4, c[0x0][0x398] ;  /* 0x00007300ff0477ac */ /* 0x000e220008000800 */
[----:B------:R-:W-:Y:S01]  /*02b0*/  IMAD.MOV.U32 R17, RZ, RZ, RZ ;  /* 0x000000ffff117224 */ /* 0x000fe200078e00ff */
[----:B0-----:R-:W-:Y:S02]  /*02c0*/  UISETP.GE.U32.AND UP0, UPT, UR4, 0x8, UPT ;  /* 0x000000080400788c */ /* 0x001fe4000bf06070 */
[C---:B------:R-:W-:Y:S01]  /*02d0*/  IMAD R24, R19.reuse, UR4, RZ ;  /* 0x0000000413187c24 */ /* 0x040fe2000f8e02ff */
[----:B------:R-:W-:-:S04]  /*02e0*/  IADD3 R19, PT, PT, R19, 0x1, RZ ;  /* 0x0000000113137810 */ /* 0x000fc80007ffe0ff */
[----:B------:R-:W-:-:S04]  /*02f0*/  ISETP.NE.AND P0, PT, R19, UR4, PT ;  /* 0x0000000413007c0c */ /* 0x000fc8000bf05270 */
[----:B------:R-:W-:Y:S01]  /*0300*/  P2R R23, PR, RZ, 0x1 ;  /* 0x00000001ff177803 */ /* 0x000fe20000000000 */
[----:B------:R-:W-:Y:S08]  /*0310*/  BRA.U !UP0, `(.L_x_26) ;  /* 0x0000000508e07547 */ /* 0x000ff0000b800000 */
[----:B------:R-:W-:Y:S01]  /*0320*/  BSSY.RECONVERGENT B6, `(.L_x_27) ;  /* 0x0000076000067945 */ /* 0x000fe20003800200 */
[----:B------:R-:W-:-:S07]  /*0330*/  IMAD.MOV.U32 R17, RZ, RZ, RZ ;  /* 0x000000ffff117224 */ /* 0x000fce00078e00ff */
.L_x_36:
[----:B------:R-:W0:Y:S01]  /*0340*/  LDC.64 R32, c[0x0][0x380] ;  /* 0x0000e000ff207b82 */ /* 0x000e220000000a00 */
[----:B------:R-:W-:Y:S01]  /*0350*/  IADD3 R3, PT, PT, R24, R17, RZ ;  /* 0x0000001118037210 */ /* 0x000fe20007ffe0ff */
[----:B------:R-:W1:Y:S06]  /*0360*/  LDCU.64 UR4, c[0x4][URZ] ;  /* 0x01000000ff0477ac */ /* 0x000e6c0008000a00 */
[----:B------:R-:W2:Y:S01]  /*0370*/  LDC.64 R30, c[0x0][0x388] ;  /* 0x0000e200ff1e7b82 */ /* 0x000ea20000000a00 */
[----:B0-----:R-:W-:-:S05]  /*0380*/  IMAD.WIDE.U32 R32, R3, 0x4, R32 ;  /* 0x0000000403207825 */ /* 0x001fca00078e0020 */
[----:B------:R-:W3:Y:S01]  /*0390*/  LDG.E R8, desc[UR36][R32.64] ;  /* 0x0000002420087981 */ /* 0x000ee2000c1e1900 */
[----:B--2---:R-:W-:-:S05]  /*03a0*/  IMAD.WIDE.U32 R30, R3, 0x4, R30 ;  /* 0x00000004031e7825 */ /* 0x004fca00078e001e */
[----:B------:R-:W2:Y:S01]  /*03b0*/  LDG.E R10, desc[UR36][R30.64] ;  /* 0x000000241e0a7981 */ /* 0x000ea2000c1e1900 */
[----:B------:R-:W-:-:S06]  /*03c0*/  MOV R12, 0x38 ;  /* 0x00000038000c7802 */ /* 0x000fcc0000000f00 */
[----:B------:R-:W0:Y:S01]  /*03d0*/  LDC.64 R12, c[0x4][R12] ;  /* 0x010000000c0c7b82 */ /* 0x000e220000000a00 */
[----:B------:R-:W-:Y:S01]  /*03e0*/  VIADD R17, R17, 0x8 ;  /* 0x0000000811117836 */ /* 0x000fe20000000000 */
[----:B-1----:R-:W-:-:S04]  /*03f0*/  MOV R5, UR5 ;  /* 0x0000000500057c02 */ /* 0x002fc80008000f00 */
[----:B------:R-:W-:Y:S01]  /*0400*/  ISETP.NE.AND P0, PT, R17, R18, PT ;  /* 0x000000121100720c */ /* 0x000fe20003f05270 */
[----:B------:R-:W-:Y:S02]  /*0410*/  IMAD.U32 R4, RZ, RZ, UR4 ;  /* 0x00000004ff047e24 */ /* 0x000fe4000f8e00ff */
[----:B------:R-:W-:Y:S01]  /*0420*/  IMAD.MOV.U32 R6, RZ, RZ, R2 ;  /* 0x000000ffff067224 */ /* 0x000fe200078e0002 */
[----:B------:R-:W-:Y:S01]  /*0430*/  P2R R26, PR, RZ, 0x1 ;  /* 0x00000001ff1a7803 */ /* 0x000fe20000000000 */
[----:B------:R-:W-:Y:S01]  /*0440*/  IMAD.MOV.U32 R7, RZ, RZ, R22 ;  /* 0x000000ffff077224 */ /* 0x000fe200078e0016 */
[----:B---3--:R-:W-:Y:S08]  /*0450*/  F2F.F64.F32 R8, R8 ;  /* 0x0000000800087310 */ /* 0x008ff00000201800 */
[----:B--2---:R-:W1:Y:S02]  /*0460*/  F2F.F64.F32 R10, R10 ;  /* 0x0000000a000a7310 */ /* 0x004e640000201800 */
[----:B01----:R1:W-:Y:S02]  /*0470*/  STL.128 [R1], R8 ;  /* 0x0000000801007387 */ /* 0x0033e40000100c00 */
[----:B------:R-:W-:-:S07]  /*0480*/  LEPC R20, `(.L_x_28) ;  /* 0x000000001014794e */ /* 0x000fce0000000000 */
[----:B-1----:R-:W-:Y:S05]  /*0490*/  CALL.ABS.NOINC R12 ;  /* 0x000000000c007343 */ /* 0x002fea0003c00000 */
.L_x_28:
[----:B------:R-:W2:Y:S04]  /*04a0*/  LDG.E R8, desc[UR36][R32.64+0x4] ;  /* 0x0000042420087981 */ /* 0x000ea8000c1e1900 */
[----:B------:R-:W3:Y:S01]  /*04b0*/  LDG.E R10, desc[UR36][R30.64+0x4] ;  /* 0x000004241e0a7981 */ /* 0x000ee2000c1e1900 */
[----:B------:R-:W-:Y:S01]  /*04c0*/  MOV R25, 0x38 ;  /* 0x0000003800197802 */ /* 0x000fe20000000f00 */
[----:B------:R-:W0:Y:S01]  /*04d0*/  LDCU.64 UR4, c[0x4][URZ] ;  /* 0x01000000ff0477ac */ /* 0x000e220008000a00 */
[----:B------:R-:W-:Y:S01]  /*04e0*/  IMAD.MOV.U32 R6, RZ, RZ, R2 ;  /* 0x000000ffff067224 */ /* 0x000fe200078e0002 */
[----:B------:R-:W-:Y:S01]  /*04f0*/  MOV R7, R22 ;  /* 0x0000001600077202 */ /* 0x000fe20000000f00 */
[----:B------:R1:W4:Y:S01]  /*0500*/  LDC.64 R12, c[0x4][R25] ;  /* 0x01000000190c7b82 */ /* 0x0003220000000a00 */
[----:B0-----:R-:W-:Y:S01]  /*0510*/  MOV R4, UR4 ;  /* 0x0000000400047c02 */ /* 0x001fe20008000f00 */
[----:B------:R-:W-:Y:S01]  /*0520*/  IMAD.U32 R5, RZ, RZ, UR5 ;  /* 0x00000005ff057e24 */ /* 0x000fe2000f8e00ff */
[----:B--2---:R-:W-:Y:S08]  /*0530*/  F2F.F64.F32 R8, R8 ;  /* 0x0000000800087310 */ /* 0x004ff00000201800 */
[----:B---3--:R-:W0:Y:S02]  /*0540*/  F2F.F64.F32 R10, R10 ;  /* 0x0000000a000a7310 */ /* 0x008e240000201800 */
[----:B0---4-:R1:W-:Y:S02]  /*0550*/  STL.128 [R1], R8 ;  /* 0x0000000801007387 */ /* 0x0113e40000100c00 */
[----:B------:R-:W-:-:S07]  /*0560*/  LEPC R20, `(.L_x_29) ;  /* 0x000000001014794e */ /* 0x000fce0000000000 */
[----:B-1----:R-:W-:Y:S05]  /*0570*/  CALL.ABS.NOINC R12 ;  /* 0x000000000c007343 */ /* 0x002fea0003c00000 */
.L_x_29:
[----:B------:R-:W2:Y:S04]  /*0580*/  LDG.E R8, desc[UR36][R32.64+0x8] ;  /* 0x0000082420087981 */ /* 0x000ea8000c1e1900 */
[----:B------:R-:W3:Y:S01]  /*0590*/  LDG.E R10, desc[UR36][R30.64+0x8] ;  /* 0x000008241e0a7981 */ /* 0x000ee2000c1e1900 */
[----:B------:R0:W1:Y:S01]  /*05a0*/  LDC.64 R12, c[0x4][R25] ;  /* 0x01000000190c7b82 */ /* 0x0000620000000a00 */
[----:B------:R-:W4:Y:S01]  /*05b0*/  LDCU.64 UR4, c[0x4][URZ] ;  /* 0x01000000ff0477ac */ /* 0x000f220008000a00 */
[----:B------:R-:W-:Y:S01]  /*05c0*/  MOV R6, R2 ;  /* 0x0000000200067202 */ /* 0x000fe20000000f00 */
[----:B------:R-:W-:Y:S02]  /*05d0*/  IMAD.MOV.U32 R7, RZ, RZ, R22 ;  /* 0x000000ffff077224 */ /* 0x000fe400078e0016 */
[----:B----4-:R-:W-:-:S02]  /*05e0*/  IMAD.U32 R4, RZ, RZ, UR4 ;  /* 0x00000004ff047e24 */ /* 0x010fc4000f8e00ff */
[----:B------:R-:W-:Y:S01]  /*05f0*/  IMAD.U32 R5, RZ, RZ, UR5 ;  /* 0x00000005ff057e24 */ /* 0x000fe2000f8e00ff */
[----:B--2---:R-:W-:Y:S08]  /*0600*/  F2F.F64.F32 R8, R8 ;  /* 0x0000000800087310 */ /* 0x004ff00000201800 */
[----:B---3--:R-:W2:Y:S02]  /*0610*/  F2F.F64.F32 R10, R10 ;  /* 0x0000000a000a7310 */ /* 0x008ea40000201800 */
[----:B-12---:R0:W-:Y:S02]  /*0620*/  STL.128 [R1], R8 ;  /* 0x0000000801007387 */ /* 0x0061e40000100c00 */
[----:B------:R-:W-:-:S07]  /*0630*/  LEPC R20, `(.L_x_30) ;  /* 0x000000001014794e */ /* 0x000fce0000000000 */
[----:B0-----:R-:W-:Y:S05]  /*0640*/  CALL.ABS.NOINC R12 ;  /* 0x000000000c007343 */ /* 0x001fea0003c00000 */
.L_x_30:
[----:B------:R-:W2:Y:S04]  /*0650*/  LDG.E R8, desc[UR36][R32.64+0xc] ;  /* 0x00000c2420087981 */ /* 0x000ea8000c1e1900 */
[----:B------:R-:W3:Y:S01]  /*0660*/  LDG.E R10, desc[UR36][R30.64+0xc] ;  /* 0x00000c241e0a7981 */ /* 0x000ee2000c1e1900 */
[----:B------:R0:W1:Y:S01]  /*0670*/  LDC.64 R12, c[0x4][R25] ;  /* 0x01000000190c7b82 */ /* 0x0000620000000a00 */
[----:B------:R-:W4:Y:S01]  /*0680*/  LDCU.64 UR4, c[0x4][URZ] ;  /* 0x01000000ff0477ac */ /* 0x000f220008000a00 */
[----:B------:R-:W-:Y:S02]  /*0690*/  IMAD.MOV.U32 R6, RZ, RZ, R2 ;  /* 0x000000ffff067224 */ /* 0x000fe400078e0002 */
[----:B------:R-:W-:Y:S02]  /*06a0*/  IMAD.MOV.U32 R7, RZ, RZ, R22 ;  /* 0x000000ffff077224 */ /* 0x000fe400078e0016 */
[----:B----4-:R-:W-:Y:S01]  /*06b0*/  IMAD.U32 R4, RZ, RZ, UR4 ;  /* 0x00000004ff047e24 */ /* 0x010fe2000f8e00ff */
[----:B------:R-:W-:Y:S01]  /*06c0*/  MOV R5, UR5 ;  /* 0x0000000500057c02 */ /* 0x000fe20008000f00 */
[----:B--2---:R-:W-:Y:S08]  /*06d0*/  F2F.F64.F32 R8, R8 ;  /* 0x0000000800087310 */ /* 0x004ff00000201800 */
[----:B---3--:R-:W2:Y:S02]  /*06e0*/  F2F.F64.F32 R10, R10 ;  /* 0x0000000a000a7310 */ /* 0x008ea40000201800 */
[----:B-12---:R0:W-:Y:S02]  /*06f0*/  STL.128 [R1], R8 ;  /* 0x0000000801007387 */ /* 0x0061e40000100c00 */
[----:B------:R-:W-:-:S07]  /*0700*/  LEPC R20, `(.L_x_31) ;  /* 0x000000001014794e */ /* 0x000fce0000000000 */
[----:B0-----:R-:W-:Y:S05]  /*0710*/  CALL.ABS.NOINC R12 ;  /* 0x000000000c007343 */ /* 0x001fea0003c00000 */
.L_x_31:
[----:B------:R-:W2:Y:S04]  /*0720*/  LDG.E R8, desc[UR36][R32.64+0x10] ;  /* 0x0000102420087981 */ /* 0x000ea8000c1e1900 */
[----:B------:R-:W3:Y:S01]  /*0730*/  LDG.E R10, desc[UR36][R30.64+0x10] ;  /* 0x000010241e0a7981 */ /* 0x000ee2000c1e1900 */
[----:B------:R0:W1:Y:S01]  /*0740*/  LDC.64 R12, c[0x4][R25] ;  /* 0x01000000190c7b82 */ /* 0x0000620000000a00 */
[----:B------:R-:W4:Y:S01]  /*0750*/  LDCU.64 UR4, c[0x4][URZ] ;  /* 0x01000000ff0477ac */ /* 0x000f220008000a00 */
[----:B------:R-:W-:Y:S01]  /*0760*/  IMAD.MOV.U32 R6, RZ, RZ, R2 ;  /* 0x000000ffff067224 */ /* 0x000fe200078e0002 */
[----:B------:R-:W-:Y:S02]  /*0770*/  MOV R7, R22 ;  /* 0x0000001600077202 */ /* 0x000fe40000000f00 */
[----:B----4-:R-:W-:Y:S01]  /*0780*/  MOV R4, UR4 ;  /* 0x0000000400047c02 */ /* 0x010fe20008000f00 */
[----:B------:R-:W-:Y:S01]  /*0790*/  IMAD.U32 R5, RZ, RZ, UR5 ;  /* 0x00000005ff057e24 */ /* 0x000fe2000f8e00ff */
[----:B--2---:R-:W-:Y:S08]  /*07a0*/  F2F.F64.F32 R8, R8 ;  /* 0x0000000800087310 */ /* 0x004ff00000201800 */
[----:B---3--:R-:W2:Y:S02]  /*07b0*/  F2F.F64.F32 R10, R10 ;  /* 0x0000000a000a7310 */ /* 0x008ea40000201800 */
[----:B-12---:R0:W-:Y:S02]  /*07c0*/  STL.128 [R1], R8 ;  /* 0x0000000801007387 */ /* 0x0061e40000100c00 */
[----:B------:R-:W-:-:S07]  /*07d0*/  LEPC R20, `(.L_x_32) ;  /* 0x000000001014794e */ /* 0x000fce0000000000 */
[----:B0-----:R-:W-:Y:S05]  /*07e0*/  CALL.ABS.NOINC R12 ;  /* 0x000000000c007343 */ /* 0x001fea0003c00000 */
.L_x_32:
        /* <DEDUP_REMOVED lines=13> */
.L_x_33:
        /* <DEDUP_REMOVED lines=13> */
.L_x_34:
        /* <DEDUP_REMOVED lines=13> */
.L_x_35:
[----:B------:R-:W-:-:S13]  /*0a60*/  ISETP.NE.AND P6, PT, R26, RZ, PT ;  /* 0x000000ff1a00720c */ /* 0x000fda0003fc5270 */
[----:B------:R-:W-:Y:S05]  /*0a70*/  @P6 BRA `(.L_x_36) ;  /* 0xfffffff800306947 */ /* 0x000fea000383ffff */
[----:B------:R-:W-:Y:S05]  /*0a80*/  BSYNC.RECONVERGENT B6 ;  /* 0x0000000000067941 */ /* 0x000fea0003800200 */
.L_x_27:
[----:B------:R-:W-:-:S07]  /*0a90*/  IMAD.MOV.U32 R17, RZ, RZ, R18 ;  /* 0x000000ffff117224 */ /* 0x000fce00078e0012 */
.L_x_26:
[----:B------:R-:W0:Y:S02]  /*0aa0*/  LDC R25, c[0x0][0x398] ;  /* 0x0000e600ff197b82 */ /* 0x000e240000000800 */
[----:B0-----:R-:W-:-:S04]  /*0ab0*/  LOP3.LUT R0, R25, 0x7, RZ, 0xc0, !PT ;  /* 0x0000000719007812 */ /* 0x001fc800078ec0ff */
[----:B------:R-:W-:-:S13]  /*0ac0*/  ISETP.NE.AND P0, PT, R0, RZ, PT ;  /* 0x000000ff0000720c */ /* 0x000fda0003f05270 */
[----:B------:R-:W-:Y:S05]  /*0ad0*/  @!P0 BRA `(.L_x_37) ;  /* 0x0000000800388947 */ /* 0x000fea0003800000 */
[----:B------:R-:W-:-:S05]  /*0ae0*/  VIADD R0, R0, 0xffffffff ;  /* 0xffffffff00007836 */ /* 0x000fca0000000000 */
[----:B------:R-:W-:-:S13]  /*0af0*/  ISETP.GE.U32.AND P0, PT, R0, 0x3, PT ;  /* 0x000000030000780c */ /* 0x000fda0003f06070 */
[----:B------:R-:W-:Y:S05]  /*0b00*/  @!P0 BRA `(.L_x_38) ;  /* 0x0000000400148947 */ /* 0x000fea0003800000 */
        /* <DEDUP_REMOVED lines=10> */
[----:B-1----:R-:W-:Y:S01]  /*0bb0*/  IMAD.U32 R4, RZ, RZ, UR4 ;  /* 0x00000004ff047e24 */ /* 0x002fe2000f8e00ff */
[----:B------:R-:W-:Y:S01]  /*0bc0*/  MOV R6, R2 ;  /* 0x0000000200067202 */ /* 0x000fe20000000f00 */
[----:B------:R-:W-:Y:S02]  /*0bd0*/  IMAD.U32 R5, RZ, RZ, UR5 ;  /* 0x00000005ff057e24 */ /* 0x000fe4000f8e00ff */
[----:B------:R-:W-:Y:S01]  /*0be0*/  IMAD.MOV.U32 R7, RZ, RZ, R22 ;  /* 0x000000ffff077224 */ /* 0x000fe200078e0016 */
[----:B---3--:R-:W-:Y:S08]  /*0bf0*/  F2F.F64.F32 R8, R8 ;  /* 0x0000000800087310 */ /* 0x008ff00000201800 */
[----:B--2---:R-:W1:Y:S02]  /*0c00*/  F2F.F64.F32 R10, R10 ;  /* 0x0000000a000a7310 */ /* 0x004e640000201800 */
[----:B01----:R1:W-:Y:S02]  /*0c10*/  STL.128 [R1], R8 ;  /* 0x0000000801007387 */ /* 0x0033e40000100c00 */
[----:B------:R-:W-:-:S07]  /*0c20*/  LEPC R20, `(.L_x_39) ;  /* 0x000000001014794e */ /* 0x000fce0000000000 */
[----:B-1----:R-:W-:Y:S05]  /*0c30*/  CALL.ABS.NOINC R12 ;  /* 0x000000000c007343 */ /* 0x002fea0003c00000 */
.L_x_39:
[----:B------:R-:W0:Y:S01]  /*0c40*/  LDCU.128 UR4, c[0x0][0x380] ;  /* 0x00007000ff0477ac */ /* 0x000e220008000c00 */
[----:B------:R-:W-:-:S04]  /*0c50*/  IADD3 R0, P0, PT, R24, R17, RZ ;  /* 0x0000001118007210 */ /* 0x000fc80007f1e0ff */
[----:B------:R-:W-:Y:S01]  /*0c60*/  SHF.L.U32 R30, R0, 0x2, RZ ;  /* 0x00000002001e7819 */ /* 0x000fe200000006ff */
[----:B------:R-:W-:-:S05]  /*0c70*/  IMAD.X R3, RZ, RZ, RZ, P0 ;  /* 0x000000ffff037224 */ /* 0x000fca00000e06ff */
[----:B------:R-:W-:Y:S02]  /*0c80*/  SHF.L.U64.HI R0, R0, 0x2, R3 ;  /* 0x0000000200007819 */ /* 0x000fe40000010203 */
[C---:B0-----:R-:W-:Y:S02]  /*0c90*/  IADD3 R32, P0, PT, R30.reuse, UR4, RZ ;  /* 0x000000041e207c10 */ /* 0x041fe4000ff1e0ff */
[----:B------:R-:W-:Y:S02]  /*0ca0*/  IADD3 R30, P1, PT, R30, UR6, RZ ;  /* 0x000000061e1e7c10 */ /* 0x000fe4000ff3e0ff */
[C---:B------:R-:W-:Y:S01]  /*0cb0*/  IADD3.X R33, PT, PT, R0.reuse, UR5, RZ, P0, !PT ;  /* 0x0000000500217c10 */ /* 0x040fe200087fe4ff */
[----:B------:R-:W0:Y:S01]  /*0cc0*/  LDCU.64 UR4, c[0x4][URZ] ;  /* 0x01000000ff0477ac */ /* 0x000e220008000a00 */
[----:B------:R-:W-:-:S03]  /*0cd0*/  IADD3.X R31, PT, PT, R0, UR7, RZ, P1, !PT ;  /* 0x00000007001f7c10 */ /* 0x000fc60008ffe4ff */
[----:B------:R-:W2:Y:S04]  /*0ce0*/  LDG.E R8, desc[UR36][R32.64+0x4] ;  /* 0x0000042420087981 */ /* 0x000ea8000c1e1900 */
[----:B------:R-:W3:Y:S01]  /*0cf0*/  LDG.E R10, desc[UR36][R30.64+0x4] ;  /* 0x000004241e0a7981 */ /* 0x000ee2000c1e1900 */
[----:B------:R-:W-:Y:S01]  /*0d00*/  MOV R26, 0x38 ;  /* 0x00000038001a7802 */ /* 0x000fe20000000f00 */
[----:B------:R-:W-:Y:S01]  /*0d10*/  IMAD.MOV.U32 R7, RZ, RZ, R22 ;  /* 0x000000ffff077224 */ /* 0x000fe200078e0016 */
[----:B------:R-:W-:Y:S02]  /*0d20*/  MOV R6, R2 ;  /* 0x0000000200067202 */ /* 0x000fe40000000f00 */
[----:B------:R1:W4:Y:S01]  /*0d30*/  LDC.64 R12, c[0x4][R26] ;  /* 0x010000001a0c7b82 */ /* 0x0003220000000a00 */
[----:B0-----:R-:W-:-:S02]  /*0d40*/  IMAD.U32 R4, RZ, RZ, UR4 ;  /* 0x00000004ff047e24 */ /* 0x001fc4000f8e00ff */
[----:B------:R-:W-:Y:S01]  /*0d50*/  IMAD.U32 R5, RZ, RZ, UR5 ;  /* 0x00000005ff057e24 */ /* 0x000fe2000f8e00ff */
[----:B--2---:R-:W-:Y:S08]  /*0d60*/  F2F.F64.F32 R8, R8 ;  /* 0x0000000800087310 */ /* 0x004ff00000201800 */
[----:B---3--:R-:W0:Y:S02]  /*0d70*/  F2F.F64.F32 R10, R10 ;  /* 0x0000000a000a7310 */ /* 0x008e240000201800 */
[----:B0---4-:R1:W-:Y:S02]  /*0d80*/  STL.128 [R1], R8 ;  /* 0x0000000801007387 */ /* 0x0113e40000100c00 */
[----:B------:R-:W-:-:S07]  /*0d90*/  LEPC R20, `(.L_x_40) ;  /* 0x000000001014794e */ /* 0x000fce0000000000 */
[----:B-1----:R-:W-:Y:S05]  /*0da0*/  CALL.ABS.NOINC R12 ;  /* 0x000000000c007343 */ /* 0x002fea0003c00000 */
.L_x_40:
        /* <DEDUP_REMOVED lines=13> */
.L_x_41:
[----:B------:R-:W2:Y:S04]  /*0e80*/  LDG.E R8, desc[UR36][R32.64+0xc] ;  /* 0x00000c2420087981 */ /* 0x000ea8000c1e1900 */
[----:B------:R-:W3:Y:S01]  /*0e90*/  LDG.E R10, desc[UR36][R30.64+0xc] ;  /* 0x00000c241e0a7981 */ /* 0x000ee2000c1e1900 */
[----:B------:R-:W0:Y:S01]  /*0ea0*/  LDC.64 R26, c[0x4][R26] ;  /* 0x010000001a1a7b82 */ /* 0x000e220000000a00 */
[----:B------:R-:W1:Y:S01]  /*0eb0*/  LDCU.64 UR4, c[0x4][URZ] ;  /* 0x01000000ff0477ac */ /* 0x000e620008000a00 */
[----:B------:R-:W-:Y:S01]  /*0ec0*/  IMAD.MOV.U32 R6, RZ, RZ, R2 ;  /* 0x000000ffff067224 */ /* 0x000fe200078e0002 */
[----:B------:R-:W-:Y:S02]  /*0ed0*/  MOV R7, R22 ;  /* 0x0000001600077202 */ /* 0x000fe40000000f00 */
[----:B-1----:R-:W-:Y:S01]  /*0ee0*/  MOV R4, UR4 ;  /* 0x0000000400047c02 */ /* 0x002fe20008000f00 */
[----:B------:R-:W-:Y:S01]  /*0ef0*/  IMAD.U32 R5, RZ, RZ, UR5 ;  /* 0x00000005ff057e24 */ /* 0x000fe2000f8e00ff */
[----:B--2---:R-:W-:Y:S08]  /*0f00*/  F2F.F64.F32 R8, R8 ;  /* 0x0000000800087310 */ /* 0x004ff00000201800 */
[----:B---3--:R-:W1:Y:S02]  /*0f10*/  F2F.F64.F32 R10, R10 ;  /* 0x0000000a000a7310 */ /* 0x008e640000201800 */
[----:B01----:R1:W-:Y:S02]  /*0f20*/  STL.128 [R1], R8 ;  /* 0x0000000801007387 */ /* 0x0033e40000100c00 */
[----:B------:R-:W-:-:S07]  /*0f30*/  LEPC R20, `(.L_x_42) ;  /* 0x000000001014794e */ /* 0x000fce0000000000 */
[----:B-1----:R-:W-:Y:S05]  /*0f40*/  CALL.ABS.NOINC R26 ;  /* 0x000000001a007343 */ /* 0x002fea0003c00000 */
.L_x_42:
[----:B------:R-:W-:-:S07]  /*0f50*/  VIADD R17, R17, 0x4 ;  /* 0x0000000411117836 */ /* 0x000fce0000000000 */
.L_x_38:
[----:B------:R-:W-:-:S04]  /*0f60*/  LOP3.LUT R25, R25, 0x3, RZ, 0xc0, !PT ;  /* 0x0000000319197812 */ /* 0x000fc800078ec0ff */
[----:B------:R-:W-:-:S13]  /*0f70*/  ISETP.NE.AND P0, PT, R25, RZ, PT ;  /* 0x000000ff1900720c */ /* 0x000fda0003f05270 */
[----:B------:R-:W-:Y:S05]  /*0f80*/  @!P0 BRA `(.L_x_37) ;  /* 0x00000004000c8947 */ /* 0x000fea0003800000 */
[----:B------:R-:W-:-:S13]  /*0f90*/  ISETP.NE.AND P0, PT, R25, 0x1, PT ;  /* 0x000000011900780c */ /* 0x000fda0003f05270 */
[----:B------:R-:W-:Y:S05]  /*0fa0*/  @!P0 BRA `(.L_x_43) ;  /* 0x0000000000ac8947 */ /* 0x000fea0003800000 */
[----:B------:R-:W0:Y:S01]  /*0fb0*/  LDC.64 R14, c[0x0][0x380] ;  /* 0x0000e000ff0e7b82 */ /* 0x000e220000000a00 */
[----:B------:R-:W-:-:S07]  /*0fc0*/  IMAD.IADD R3, R24, 0x1, R17 ;  /* 0x0000000118037824 */ /* 0x000fce00078e0211 */
[----:B------:R-:W1:Y:S01]  /*0fd0*/  LDC.64 R20, c[0x0][0x388] ;  /* 0x0000e200ff147b82 */ /* 0x000e620000000a00 */
[----:B------:R-:W-:Y:S01]  /*0fe0*/  MOV R12, 0x38 ;  /* 0x00000038000c7802 */ /* 0x000fe20000000f00 */
[----:B------:R-:W2:Y:S01]  /*0ff0*/  LDCU.64 UR4, c[0x4][URZ] ;  /* 0x01000000ff0477ac */ /* 0x000ea20008000a00 */
[----:B0-----:R-:W-:-:S05]  /*1000*/  IMAD.WIDE.U32 R14, R3, 0x4, R14 ;  /* 0x00000004030e7825 */ /* 0x001fca00078e000e */
[----:B------:R-:W3:Y:S01]  /*1010*/  LDG.E R8, desc[UR36][R14.64] ;  /* 0x000000240e087981 */ /* 0x000ee2000c1e1900 */
[----:B-1----:R-:W-:-:S05]  /*1020*/  IMAD.WIDE.U32 R20, R3, 0x4, R20 ;  /* 0x0000000403147825 */ /* 0x002fca00078e0014 */
[----:B------:R-:W4:Y:S01]  /*1030*/  LDG.E R10, desc[UR36][R20.64] ;  /* 0x00000024140a7981 */ /* 0x000f22000c1e1900 */
[----:B------:R-:W0:Y:S01]  /*1040*/  LDC.64 R12, c[0x4][R12] ;  /* 0x010000000c0c7b82 */ /* 0x000e220000000a00 */
[----:B--2---:R-:W-:Y:S01]  /*1050*/  MOV R4, UR4 ;  /* 0x0000000400047c02 */ /* 0x004fe20008000f00 */
[----:B------:R-:W-:Y:S01]  /*1060*/  IMAD.U32 R5, RZ, RZ, UR5 ;  /* 0x00000005ff057e24 */ /* 0x000fe2000f8e00ff */
[----:B------:R-:W-:Y:S01]  /*1070*/  MOV R7, R22 ;  /* 0x0000001600077202 */ /* 0x000fe20000000f00 */
[----:B------:R-:W-:Y:S01]  /*1080*/  IMAD.MOV.U32 R6, RZ, RZ, R2 ;  /* 0x000000ffff067224 */ /* 0x000fe200078e0002 */
[----:B---3--:R-:W-:Y:S08]  /*1090*/  F2F.F64.F32 R8, R8 ;  /* 0x0000000800087310 */ /* 0x008ff00000201800 */
[----:B----4-:R-:W1:Y:S02]  /*10a0*/  F2F.F64.F32 R10, R10 ;  /* 0x0000000a000a7310 */ /* 0x010e640000201800 */
[----:B01----:R1:W-:Y:S02]  /*10b0*/  STL.128 [R1], R8 ;  /* 0x0000000801007387 */ /* 0x0033e40000100c00 */
[----:B------:R-:W-:-:S07]  /*10c0*/  LEPC R20, `(.L_x_44) ;  /* 0x000000001014794e */ /* 0x000fce0000000000 */
[----:B-1----:R-:W-:Y:S05]  /*10d0*/  CALL.ABS.NOINC R12 ;  /* 0x000000000c007343 */ /* 0x002fea0003c00000 */
.L_x_44:
[----:B------:R-:W0:Y:S01]  /*10e0*/  LDCU.128 UR4, c[0x0][0x380] ;  /* 0x00007000ff0477ac */ /* 0x000e220008000c00 */
[----:B------:R-:W-:-:S05]  /*10f0*/  IADD3 R0, P0, PT, R24, R17, RZ ;  /* 0x0000001118007210 */ /* 0x000fca0007f1e0ff */
[----:B------:R-:W-:Y:S02]  /*1100*/  IMAD.SHL.U32 R20, R0, 0x4, RZ ;  /* 0x0000000400147824 */ /* 0x000fe400078e00ff */
        /* <DEDUP_REMOVED lines=11> */
[----:B------:R-:W-:-:S04]  /*11c0*/  MOV R7, R22 ;  /* 0x0000001600077202 */ /* 0x000fc80000000f00 */
[----:B------:R-:W1:Y:S01]  /*11d0*/  LDC.64 R12, c[0x4][R12] ;  /* 0x010000000c0c7b82 */ /* 0x000e620000000a00 */
[----:B0-----:R-:W-:Y:S01]  /*11e0*/  MOV R4, UR4 ;  /* 0x0000000400047c02 */ /* 0x001fe20008000f00 */
[----:B------:R-:W-:Y:S01]  /*11f0*/  IMAD.U32 R5, RZ, RZ, UR5 ;  /* 0x00000005ff057e24 */ /* 0x000fe2000f8e00ff */
[----:B--2---:R-:W-:Y:S08]  /*1200*/  F2F.F64.F32 R8, R8 ;  /* 0x0000000800087310 */ /* 0x004ff00000201800 */
[----:B---3--:R-:W0:Y:S02]  /*1210*/  F2F.F64.F32 R10, R10 ;  /* 0x0000000a000a7310 */ /* 0x008e240000201800 */
[----:B01----:R0:W-:Y:S02]  /*1220*/  STL.128 [R1], R8 ;  /* 0x0000000801007387 */ /* 0x0031e40000100c00 */
[----:B------:R-:W-:-:S07]  /*1230*/  LEPC R20, `(.L_x_45) ;  /* 0x000000001014794e */ /* 0x000fce0000000000 */
[----:B0-----:R-:W-:Y:S05]  /*1240*/  CALL.ABS.NOINC R12 ;  /* 0x000000000c007343 */ /* 0x001fea0003c00000 */
.L_x_45:
[----:B------:R-:W-:-:S07]  /*1250*/  VIADD R17, R17, 0x2 ;  /* 0x0000000211117836 */ /* 0x000fce0000000000 */
.L_x_43:
[----:B------:R-:W0:Y:S02]  /*1260*/  LDCU UR4, c[0x0][0x398] ;  /* 0x00007300ff0477ac */ /* 0x000e240008000800 */
[----:B0-----:R-:W-:-:S09]  /*1270*/  ULOP3.LUT UP0, URZ, UR4, 0x1, URZ, 0xc0, !UPT ;  /* 0x0000000104ff7892 */ /* 0x001fd2000f80c0ff */
[----:B------:R-:W-:Y:S05]  /*1280*/  BRA.U !UP0, `(.L_x_37) ;  /* 0x00000001084c7547 */ /* 0x000fea000b800000 */
        /* <DEDUP_REMOVED lines=9> */
[----:B------:R0:W1:Y:S01]  /*1320*/  LDC.64 R24, c[0x4][R0] ;  /* 0x0100000000187b82 */ /* 0x0000620000000a00 */
[----:B--2---:R-:W-:Y:S01]  /*1330*/  MOV R4, UR4 ;  /* 0x0000000400047c02 */ /* 0x004fe20008000f00 */
[----:B------:R-:W-:Y:S01]  /*1340*/  IMAD.U32 R5, RZ, RZ, UR5 ;  /* 0x00000005ff057e24 */ /* 0x000fe2000f8e00ff */
[----:B------:R-:W-:Y:S01]  /*1350*/  MOV R7, R22 ;  /* 0x0000001600077202 */ /* 0x000fe20000000f00 */
[----:B------:R-:W-:Y:S01]  /*1360*/  IMAD.MOV.U32 R6, RZ, RZ, R2 ;  /* 0x000000ffff067224 */ /* 0x000fe200078e0002 */
[----:B---3--:R-:W-:Y:S08]  /*1370*/  F2F.F64.F32 R8, R8 ;  /* 0x0000000800087310 */ /* 0x008ff00000201800 */
[----:B----4-:R-:W2:Y:S02]  /*1380*/  F2F.F64.F32 R10, R10 ;  /* 0x0000000a000a7310 */ /* 0x010ea40000201800 */
[----:B-12---:R0:W-:Y:S02]  /*1390*/  STL.128 [R1], R8 ;  /* 0x0000000801007387 */ /* 0x0061e40000100c00 */
[----:B------:R-:W-:-:S07]  /*13a0*/  LEPC R20, `(.L_x_37) ;  /* 0x000000001014794e */ /* 0x000fce0000000000 */
[----:B0-----:R-:W-:Y:S05]  /*13b0*/  CALL.ABS.NOINC R24 ;  /* 0x0000000018007343 */ /* 0x001fea0003c00000 */
.L_x_37:
[----:B------:R-:W-:Y:S01]  /*13c0*/  MOV R0, 0x38 ;  /* 0x0000003800007802 */ /* 0x000fe20000000f00 */
[----:B------:R-:W0:Y:S01]  /*13d0*/  LDCU.64 UR4, c[0x4][0x8] ;  /* 0x01000100ff0477ac */ /* 0x000e220008000a00 */
[----:B------:R-:W-:Y:S02]  /*13e0*/  CS2R R6, SRZ ;  /* 0x0000000000067805 */ /* 0x000fe4000001ff00 */
[----:B------:R1:W2:Y:S01]  /*13f0*/  LDC.64 R8, c[0x4][R0] ;  /* 0x0100000000087b82 */ /* 0x0002a20000000a00 */
[----:B0-----:R-:W-:Y:S02]  /*1400*/  IMAD.U32 R4, RZ, RZ, UR4 ;  /* 0x00000004ff047e24 */ /* 0x001fe4000f8e00ff */
[----:B-1----:R-:W-:-:S07]  /*1410*/  IMAD.U32 R5, RZ, RZ, UR5 ;  /* 0x00000005ff057e24 */ /* 0x002fce000f8e00ff */
[----:B------:R-:W-:-:S07]  /*1420*/  LEPC R20, `(.L_x_46) ;  /* 0x000000001014794e */ /* 0x000fce0000000000 */
[----:B--2---:R-:W-:Y:S05]  /*1430*/  CALL.ABS.NOINC R8 ;  /* 0x0000000008007343 */ /* 0x004fea0003c00000 */
.L_x_46:
[----:B------:R-:W-:-:S13]  /*1440*/  ISETP.NE.AND P6, PT, R23, RZ, PT ;  /* 0x000000ff1700720c */ /* 0x000fda0003fc5270 */
[----:B------:R-:W-:Y:S05]  /*1450*/  @P6 BRA `(.L_x_47) ;  /* 0xffffffec00906947 */ /* 0x000fea000383ffff */
.L_x_25:
[----:B------:R-:W-:Y:S05]  /*1460*/  BSYNC.RECONVERGENT B7 ;  /* 0x0000000000077941 */ /* 0x000fea0003800200 */
.L_x_24:
[----:B------:R-:W0:Y:S02]  /*1470*/  LDC R0, c[0x0][0x3ac] ;  /* 0x0000eb00ff007b82 */ /* 0x000e240000000800 */
[----:B0-----:R-:W-:-:S13]  /*1480*/  ISETP.GE.AND P0, PT, R0, 0x1, PT ;  /* 0x000000010000780c */ /* 0x001fda0003f06270 */
[----:B------:R-:W-:Y:S05]  /*1490*/  @!P0 EXIT ;  /* 0x000000000000894d */ /* 0x000fea0003800000 */
[----:B------:R-:W0:Y:S01]  /*14a0*/  S2R R27, SR_TID.Y ;  /* 0x00000000001b7919 */ /* 0x000e220000002200 */
[----:B------:R-:W1:Y:S01]  /*14b0*/  LDC R17, c[0x0][0x39c] ;  /* 0x0000e700ff117b82 */ /* 0x000e620000000800 */
[----:B------:R-:W2:Y:S01]  /*14c0*/  LDCU UR6, c[0x0][0x39c] ;  /* 0x00007380ff0677ac */ /* 0x000ea20008000800 */
[----:B------:R-:W-:Y:S01]  /*14d0*/  HFMA2 R25, -RZ, RZ, 0, 0 ;  /* 0x00000000ff197431 */ /* 0x000fe200000001ff */
[----:B------:R-:W3:Y:S01]  /*14e0*/  LDCU.64 UR4, c[0x0][0x3a0] ;  /* 0x00007400ff0477ac */ /* 0x000ee20008000a00 */
[----:B--2---:R-:W-:Y:S01]  /*14f0*/  IMAD R0, R16, UR6, RZ ;  /* 0x0000000610007c24 */ /* 0x004fe2000f8e02ff */
[C---:B-1----:R-:W-:Y:S01]  /*1500*/  LOP3.LUT R30, R17.reuse, 0x7ffffffc, RZ, 0xc0, !PT ;  /* 0x7ffffffc111e7812 */ /* 0x042fe200078ec0ff */
[----:B---3--:R-:W-:Y:S02]  /*1510*/  IMAD R17, R17, UR4, RZ ;  /* 0x0000000411117c24 */ /* 0x008fe4000f8e02ff */
[----:B0-----:R-:W-:-:S07]  /*1520*/  IMAD R27, R27, UR5, R0 ;  /* 0x000000051b1b7c24 */ /* 0x001fce000f8e0200 */
.L_x_171:
[----:B------:R-:W0:Y:S01]  /*1530*/  S2R R26, SR_TID.X ;  /* 0x00000000001a7919 */ /* 0x000e220000002100 */
[----:B-1----:R-:W1:Y:S01]  /*1540*/  LDCU UR4, c[0x0][0x2f8] ;  /* 0x00005f00ff0477ac */ /* 0x002e620008000800 */
[----:B------:R-:W-:Y:S01]  /*1550*/  BSSY.RECONVERGENT B6, `(.L_x_48) ;  /* 0x0000012000067945 */ /* 0x000fe20003800200 */
[----:B------:R-:W0:Y:S01]  /*1560*/  S2R R23, SR_TID.Y ;  /* 0x0000000000177919 */ /* 0x000e220000002200 */
[----:B-1----:R-:W-:Y:S01]  /*1570*/  VIADD R24, R2, -UR4 ;  /* 0x8000000402187c36 */ /* 0x002fe20008000000 */
[----:B0-----:R-:W-:-:S13]  /*1580*/  LOP3.LUT P0, R31, R23, RZ, R26, 0xfa, !PT ;  /* 0x000000ff171f7212 */ /* 0x001fda000780fa1a */
[----:B--234-:R-:W-:Y:S05]  /*1590*/  @P0 BRA `(.L_x_49) ;  /* 0x0000000000340947 */ /* 0x01cfea0003800000 */
[----:B------:R-:W0:Y:S01]  /*15a0*/  LDC R19, c[0x0][0x3a0] ;  /* 0x0000e800ff137b82 */ /* 0x000e220000000800 */
[----:B------:R-:W-:Y:S01]  /*15b0*/  MOV R8, 0x38 ;  /* 0x0000003800087802 */ /* 0x000fe20000000f00 */
[----:B------:R-:W1:Y:S01]  /*15c0*/  LDCU.64 UR4, c[0x4][0x10] ;  /* 0x01000200ff0477ac */ /* 0x000e620008000a00 */
[----:B------:R-:W-:Y:S02]  /*15d0*/  IMAD.MOV.U32 R6, RZ, RZ, R2 ;  /* 0x000000ffff067224 */ /* 0x000fe400078e0002 */
[----:B------:R-:W-:-:S03]  /*15e0*/  IMAD.MOV.U32 R7, RZ, RZ, R22 ;  /* 0x000000ffff077224 */ /* 0x000fc600078e0016 */
[----:B------:R-:W2:Y:S01]  /*15f0*/  LDC.64 R8, c[0x4][R8] ;  /* 0x0100000008087b82 */ /* 0x000ea20000000a00 */
[----:B-1----:R-:W-:Y:S01]  /*1600*/  IMAD.U32 R4, RZ, RZ, UR4 ;  /* 0x00000004ff047e24 */ /* 0x002fe2000f8e00ff */
[----:B------:R-:W-:Y:S01]  /*1610*/  MOV R5, UR5 ;  /* 0x0000000500057c02 */ /* 0x000fe20008000f00 */
[----:B0-----:R-:W-:-:S05]  /*1620*/  IMAD R18, R25, R19, RZ ;  /* 0x0000001319127224 */ /* 0x001fca00078e02ff */
[----:B------:R-:W-:-:S05]  /*1630*/  IADD3 R19, PT, PT, R18, -0x1, R19 ;  /* 0xffffffff12137810 */ /* 0x000fca0007ffe013 */
[----:B--2---:R0:W-:Y:S02]  /*1640*/  STL.128 [R24], R16 ;  /* 0x0000001018007387 */ /* 0x0041e40000100c00 */
[----:B------:R-:W-:-:S07]  /*1650*/  LEPC R20, `(.L_x_49) ;  /* 0x000000001014794e */ /* 0x000fce0000000000 */
[----:B0-----:R-:W-:Y:S05]  /*1660*/  CALL.ABS.NOINC R8 ;  /* 0x0000000008007343 */ /* 0x001fea0003c00000 */
.L_x_49:
[----:B------:R-:W-:Y:S05]  /*1670*/  BSYNC.RECONVERGENT B6 ;  /* 0x0000000000067941 */ /* 0x000fea0003800200 */
.L_x_48:
[----:B------:R-:W0:Y:S01]  /*1680*/  LDC R0, c[0x0][0x3a4] ;  /* 0x0000e900ff007b82 */ /* 0x000e220000000800 */
[----:B------:R-:W0:Y:S02]  /*1690*/  LDCU UR4, c[0x0][0x3a8] ;  /* 0x00007500ff0477ac */ /* 0x000e240008000800 */
[----:B0-----:R-:W-:-:S05]  /*16a0*/  IMAD R8, R0, UR4, RZ ;  /* 0x0000000400087c24 */ /* 0x001fca000f8e02ff */
[----:B------:R-:W-:-:S13]  /*16b0*/  ISETP.GE.AND P0, PT, R8, 0x1, PT ;  /* 0x000000010800780c */ /* 0x000fda0003f06270 */
[----:B------:R-:W-:Y:S05]  /*16c0*/  @!P0 BRA `(.L_x_50) ;  /* 0x0000000400108947 */ /* 0x000fea0003800000 */
[C---:B------:R-:W-:Y:S01]  /*16d0*/  ISETP.GE.U32.AND P1, PT, R8.reuse, 0x10, PT ;  /* 0x000000100800780c */ /* 0x040fe20003f26070 */
[----:B------:R-:W-:Y:S01]  /*16e0*/  HFMA2 R3, -RZ, RZ, 0, 0 ;  /* 0x00000000ff037431 */ /* 0x000fe200000001ff */
[----:B------:R-:W-:-:S04]  /*16f0*/  LOP3.LUT R9, R8, 0xf, RZ, 0xc0, !PT ;  /* 0x0000000f08097812 */ /* 0x000fc800078ec0ff */
[----:B------:R-:W-:-:S07]  /*1700*/  ISETP.NE.AND P0, PT, R9, RZ, PT ;  /* 0x000000ff0900720c */ /* 0x000fce0003f05270 */
[----:B------:R-:W-:Y:S06]  /*1710*/  @!P1 BRA `(.L_x_51) ;  /* 0x0000000000749947 */ /* 0x000fec0003800000 */
[----:B------:R-:W-:Y:S01]  /*1720*/  IADD3 R6, P1, PT, R28, 0x20, RZ ;  /* 0x000000201c067810 */ /* 0x000fe20007f3e0ff */
[----:B------:R-:W-:Y:S01]  /*1730*/  BSSY.RECONVERGENT B0, `(.L_x_51) ;  /* 0x000001b000007945 */ /* 0x000fe20003800200 */
[----:B------:R-:W-:-:S03]  /*1740*/  LOP3.LUT R3, R8, 0x7ffffff0, RZ, 0xc0, !PT ;  /* 0x7ffffff008037812 */ /* 0x000fc600078ec0ff */
[----:B------:R-:W-:Y:S02]  /*1750*/  IMAD.X R7, RZ, RZ, R29, P1 ;  /* 0x000000ffff077224 */ /* 0x000fe400008e061d */
[----:B------:R-:W-:-:S07]  /*1760*/  IMAD.MOV R0, RZ, RZ, -R3 ;  /* 0x000000ffff007224 */ /* 0x000fce00078e0a03 */
.L_x_52:
[----:B0-----:R-:W-:Y:S01]  /*1770*/  MOV R4, R6 ;  /* 0x0000000600047202 */ /* 0x001fe20000000f00 */
[----:B------:R-:W-:Y:S02]  /*1780*/  IMAD.MOV.U32 R5, RZ, RZ, R7 ;  /* 0x000000ffff057224 */ /* 0x000fe400078e0007 */
[----:B------:R-:W-:Y:S01]  /*1790*/  VIADD R0, R0, 0x10 ;  /* 0x0000001000007836 */ /* 0x000fe20000000000 */
[----:B------:R-:W-:Y:S02]  /*17a0*/  IADD3 R6, P2, PT, R4, 0x40, RZ ;  /* 0x0000004004067810 */ /* 0x000fe40007f5e0ff */
[----:B------:R0:W-:Y:S02]  /*17b0*/  ST.E desc[UR36][R4.64+-0x20], RZ ;  /* 0xffffe0ff04007985 */ /* 0x0001e4000c101924 */
[----:B------:R-:W-:Y:S02]  /*17c0*/  ISETP.NE.AND P1, PT, R0, RZ, PT ;  /* 0x000000ff0000720c */ /* 0x000fe40003f25270 */
[----:B------:R0:W-:Y:S01]  /*17d0*/  ST.E desc[UR36][R4.64+-0x1c], RZ ;  /* 0xffffe4ff04007985 */ /* 0x0001e2000c101924 */
[----:B------:R-:W-:-:S03]  /*17e0*/  IADD3.X R7, PT, PT, RZ, R5, RZ, P2, !PT ;  /* 0x00000005ff077210 */ /* 0x000fc600017fe4ff */
[----:B------:R0:W-:Y:S04]  /*17f0*/  ST.E desc[UR36][R4.64+-0x18], RZ ;  /* 0xffffe8ff04007985 */ /* 0x0001e8000c101924 */
        /* <DEDUP_REMOVED lines=12> */
[----:B------:R0:W-:Y:S01]  /*18c0*/  ST.E desc[UR36][R4.64+0x1c], RZ ;  /* 0x00001cff04007985 */ /* 0x0001e2000c101924 */
[----:B------:R-:W-:Y:S05]  /*18d0*/  @P1 BRA `(.L_x_52) ;  /* 0xfffffffc00a41947 */ /* 0x000fea000383ffff */
[----:B------:R-:W-:Y:S05]  /*18e0*/  BSYNC.RECONVERGENT B0 ;  /* 0x0000000000007941 */ /* 0x000fea0003800200 */
.L_x_51:
[----:B------:R-:W-:Y:S05]  /*18f0*/  @!P0 BRA `(.L_x_50) ;  /* 0x0000000000848947 */ /* 0x000fea0003800000 */
[----:B------:R-:W-:Y:S01]  /*1900*/  VIADD R0, R9, 0xffffffff ;  /* 0xffffffff09007836 */ /* 0x000fe20000000000 */
[----:B------:R-:W-:-:S04]  /*1910*/  LOP3.LUT R6, R8, 0x7, RZ, 0xc0, !PT ;  /* 0x0000000708067812 */ /* 0x000fc800078ec0ff */
[----:B------:R-:W-:Y:S02]  /*1920*/  ISETP.GE.U32.AND P0, PT, R0, 0x7, PT ;  /* 0x000000070000780c */ /* 0x000fe40003f06070 */
[----:B------:R-:W-:-:S11]  /*1930*/  ISETP.NE.AND P1, PT, R6, RZ, PT ;  /* 0x000000ff0600720c */ /* 0x000fd60003f25270 */
[----:B------:R-:W-:Y:S05]  /*1940*/  @!P0 BRA `(.L_x_53) ;  /* 0x0000000000288947 */ /* 0x000fea0003800000 */
[----:B0-----:R-:W-:-:S04]  /*1950*/  IMAD.WIDE.U32 R4, R3, 0x4, R28 ;  /* 0x0000000403047825 */ /* 0x001fc800078e001c */
[----:B------:R-:W-:Y:S01]  /*1960*/  VIADD R3, R3, 0x8 ;  /* 0x0000000803037836 */ /* 0x000fe20000000000 */
[----:B------:R1:W-:Y:S04]  /*1970*/  ST.E desc[UR36][R4.64], RZ ;  /* 0x000000ff04007985 */ /* 0x0003e8000c101924 */
[----:B------:R1:W-:Y:S04]  /*1980*/  ST.E desc[UR36][R4.64+0x4], RZ ;  /* 0x000004ff04007985 */ /* 0x0003e8000c101924 */
[----:B------:R1:W-:Y:S04]  /*1990*/  ST.E desc[UR36][R4.64+0x8], RZ ;  /* 0x000008ff04007985 */ /* 0x0003e8000c101924 */
[----:B------:R1:W-:Y:S04]  /*19a0*/  ST.E desc[UR36][R4.64+0xc], RZ ;  /* 0x00000cff04007985 */ /* 0x0003e8000c101924 */
[----:B------:R1:W-:Y:S04]  /*19b0*/  ST.E desc[UR36][R4.64+0x10], RZ ;  /* 0x000010ff04007985 */ /* 0x0003e8000c101924 */
[----:B------:R1:W-:Y:S04]  /*19c0*/  ST.E desc[UR36][R4.64+0x14], RZ ;  /* 0x000014ff04007985 */ /* 0x0003e8000c101924 */
[----:B------:R1:W-:Y:S04]  /*19d0*/  ST.E desc[UR36][R4.64+0x18], RZ ;  /* 0x000018ff04007985 */ /* 0x0003e8000c101924 */
[----:B------:R1:W-:Y:S02]  /*19e0*/  ST.E desc[UR36][R4.64+0x1c], RZ ;  /* 0x00001cff04007985 */ /* 0x0003e4000c101924 */
.L_x_53:
[----:B------:R-:W-:Y:S05]  /*19f0*/  @!P1 BRA `(.L_x_50) ;  /* 0x0000000000449947 */ /* 0x000fea0003800000 */
[----:B------:R-:W-:-:S04]  /*1a00*/  IADD3 R0, PT, PT, R6, -0x1, RZ ;  /* 0xffffffff06007810 */ /* 0x000fc80007ffe0ff */
[----:B------:R-:W-:Y:S02]  /*1a10*/  ISETP.GE.U32.AND P0, PT, R0, 0x3, PT ;  /* 0x000000030000780c */ /* 0x000fe40003f06070 */
[----:B------:R-:W-:-:S11]  /*1a20*/  LOP3.LUT P1, R0, R8, 0x3, RZ, 0xc0, !PT ;  /* 0x0000000308007812 */ /* 0x000fd6000782c0ff */
[----:B01----:R-:W-:-:S04]  /*1a30*/  @P0 IMAD.WIDE.U32 R4, R3, 0x4, R28 ;  /* 0x0000000403040825 */ /* 0x003fc800078e001c */
[----:B------:R-:W-:Y:S01]  /*1a40*/  @P0 VIADD R3, R3, 0x4 ;  /* 0x0000000403030836 */ /* 0x000fe20000000000 */
[----:B------:R2:W-:Y:S04]  /*1a50*/  @P0 ST.E desc[UR36][R4.64], RZ ;  /* 0x000000ff04000985 */ /* 0x0005e8000c101924 */
[----:B------:R2:W-:Y:S04]  /*1a60*/  @P0 ST.E desc[UR36][R4.64+0x4], RZ ;  /* 0x000004ff04000985 */ /* 0x0005e8000c101924 */
[----:B------:R2:W-:Y:S04]  /*1a70*/  @P0 ST.E desc[UR36][R4.64+0x8], RZ ;  /* 0x000008ff04000985 */ /* 0x0005e8000c101924 */
[----:B------:R2:W-:Y:S01]  /*1a80*/  @P0 ST.E desc[UR36][R4.64+0xc], RZ ;  /* 0x00000cff04000985 */ /* 0x0005e2000c101924 */
[----:B------:R-:W-:Y:S05]  /*1a90*/  @!P1 BRA `(.L_x_50) ;  /* 0x00000000001c9947 */ /* 0x000fea0003800000 */
[----:B--2---:R-:W-:Y:S01]  /*1aa0*/  IMAD.WIDE.U32 R4, R3, 0x4, R28 ;  /* 0x0000000403047825 */ /* 0x004fe200078e001c */
[----:B------:R-:W-:-:S04]  /*1ab0*/  ISETP.NE.AND P0, PT, R0, 0x1, PT ;  /* 0x000000010000780c */ /* 0x000fc80003f05270 */
[----:B------:R3:W-:Y:S09]  /*1ac0*/  ST.E desc[UR36][R4.64], RZ ;  /* 0x000000ff04007985 */ /* 0x0007f2000c101924 */
[----:B------:R-:W-:Y:S05]  /*1ad0*/  @!P0 BRA `(.L_x_50) ;  /* 0x00000000000c8947 */ /* 0x000fea0003800000 */
[----:B------:R-:W-:Y:S01]  /*1ae0*/  ISETP.NE.AND P0, PT, R0, 0x2, PT ;  /* 0x000000020000780c */ /* 0x000fe20003f05270 */
[----:B------:R4:W-:-:S12]  /*1af0*/  ST.E desc[UR36][R4.64+0x4], RZ ;  /* 0x000004ff04007985 */ /* 0x0009d8000c101924 */
[----:B------:R4:W-:Y:S02]  /*1b00*/  @P0 ST.E desc[UR36][R4.64+0x8], RZ ;  /* 0x000008ff04000985 */ /* 0x0009e4000c101924 */
.L_x_50:
[----:B------:R-:W-:Y:S01]  /*1b10*/  ISETP.NE.AND P0, PT, R31, RZ, PT ;  /* 0x000000ff1f00720c */ /* 0x000fe20003f05270 */
[----:B------:R-:W-:-:S12]  /*1b20*/  BSSY.RECONVERGENT B6, `(.L_x_54) ;  /* 0x000000f000067945 */ /* 0x000fd80003800200 */
[----:B------:R-:W-:Y:S05]  /*1b30*/  @P0 BRA `(.L_x_55) ;  /* 0x0000000000340947 */ /* 0x000fea0003800000 */
[----:B------:R-:W5:Y:S01]  /*1b40*/  LDC R19, c[0x0][0x3a0] ;  /* 0x0000e800ff137b82 */ /* 0x000f620000000800 */
[----:B------:R-:W-:Y:S01]  /*1b50*/  MOV R8, 0x38 ;  /* 0x0000003800087802 */ /* 0x000fe20000000f00 */
[----:B------:R-:W0:Y:S01]  /*1b60*/  LDCU.64 UR4, c[0x4][0x10] ;  /* 0x01000200ff0477ac */ /* 0x000e220008000a00 */
[----:B------:R-:W-:Y:S02]  /*1b70*/  IMAD.MOV.U32 R6, RZ, RZ, R2 ;  /* 0x000000ffff067224 */ /* 0x000fe400078e0002 */
[----:B------:R-:W-:-:S03]  /*1b80*/  IMAD.MOV.U32 R7, RZ, RZ, R22 ;  /* 0x000000ffff077224 */ /* 0x000fc600078e0016 */
[----:B------:R-:W5:Y:S01]  /*1b90*/  LDC.64 R8, c[0x4][R8] ;  /* 0x0100000008087b82 */ /* 0x000f620000000a00 */
[----:B01234-:R-:W-:Y:S01]  /*1ba0*/  IMAD.U32 R4, RZ, RZ, UR4 ;  /* 0x00000004ff047e24 */ /* 0x01ffe2000f8e00ff */
[----:B------:R-:W-:Y:S01]  /*1bb0*/  MOV R5, UR5 ;  /* 0x0000000500057c02 */ /* 0x000fe20008000f00 */
[----:B-----5:R-:W-:-:S05]  /*1bc0*/  IMAD R18, R25, R19, RZ ;  /* 0x0000001319127224 */ /* 0x020fca00078e02ff */
[----:B------:R-:W-:-:S05]  /*1bd0*/  IADD3 R19, PT, PT, R18, -0x1, R19 ;  /* 0xffffffff12137810 */ /* 0x000fca0007ffe013 */
[----:B------:R0:W-:Y:S02]  /*1be0*/  STL.128 [R24], R16 ;  /* 0x0000001018007387 */ /* 0x0001e40000100c00 */
[----:B------:R-:W-:-:S07]  /*1bf0*/  LEPC R20, `(.L_x_55) ;  /* 0x000000001014794e */ /* 0x000fce0000000000 */
[----:B0-----:R-:W-:Y:S05]  /*1c00*/  CALL.ABS.NOINC R8 ;  /* 0x0000000008007343 */ /* 0x001fea0003c00000 */
.L_x_55:
[----:B------:R-:W-:Y:S05]  /*1c10*/  BSYNC.RECONVERGENT B6 ;  /* 0x0000000000067941 */ /* 0x000fea0003800200 */
.L_x_54:
[----:B------:R-:W5:Y:S01]  /*1c20*/  LDCU UR4, c[0x0][0x3a0] ;  /* 0x00007400ff0477ac */ /* 0x000f620008000800 */
[----:B------:R-:W-:Y:S02]  /*1c30*/  HFMA2 R18, -RZ, RZ, 0, 0 ;  /* 0x00000000ff127431 */ /* 0x000fe400000001ff */
[----:B-----5:R-:W-:-:S07]  /*1c40*/  IMAD R32, R25, UR4, RZ ;  /* 0x0000000419207c24 */ /* 0x020fce000f8e02ff */
.L_x_158:
[----:B------:R-:W5:Y:S01]  /*1c50*/  LDCU UR5, c[0x0][0x3a8] ;  /* 0x00007500ff0577ac */ /* 0x000f620008000800 */
[----:B0-----:R-:W0:Y:S01]  /*1c60*/  LDCU UR4, c[0x0][0x3a4] ;  /* 0x00007480ff0477ac */ /* 0x001e220008000800 */
[----:B-----5:R-:W-:-:S04]  /*1c70*/  UISETP.GE.AND UP0, UPT, UR5, 0x1, UPT ;  /* 0x000000010500788c */ /* 0x020fc8000bf06270 */
[----:B0-----:R-:W-:-:S09]  /*1c80*/  UISETP.LT.OR UP0, UPT, UR4, 0x1, !UP0 ;  /* 0x000000010400788c */ /* 0x001fd2000c701670 */
[----:B------:R-:W-:Y:S05]  /*1c90*/  BRA.U UP0, `(.L_x_56) ;  /* 0x0000000100b47547 */ /* 0x000fea000b800000 */
[----:B------:R-:W0:Y:S01]  /*1ca0*/  LDCU UR4, c[0x0][0x3a0] ;  /* 0x00007400ff0477ac */ /* 0x000e220008000800 */
[----:B------:R-:W-:Y:S02]  /*1cb0*/  IMAD.MOV.U32 R8, RZ, RZ, RZ ;  /* 0x000000ffff087224 */ /* 0x000fe400078e00ff */
[----:B0-----:R-:W-:-:S07]  /*1cc0*/  IMAD R0, R18, UR4, RZ ;  /* 0x0000000412007c24 */ /* 0x001fce000f8e02ff */
.L_x_60:
[----:B01234-:R-:W0:Y:S01]  /*1cd0*/  LDC R4, c[0x0][0x398] ;  /* 0x0000e600ff047b82 */ /* 0x01fe220000000800 */
[----:B------:R-:W-:-:S05]  /*1ce0*/  IMAD.IADD R9, R27, 0x1, R8 ;  /* 0x000000011b097824 */ /* 0x000fca00078e0208 */
[----:B0-----:R-:W-:-:S13]  /*1cf0*/  ISETP.GE.AND P0, PT, R9, R4, PT ;  /* 0x000000040900720c */ /* 0x001fda0003f06270 */
[----:B------:R-:W-:Y:S05]  /*1d00*/  @P0 BRA `(.L_x_56) ;  /* 0x0000000000980947 */ /* 0x000fea0003800000 */
[----:B------:R-:W0:Y:S01]  /*1d10*/  S2R R5, SR_CgaCtaId ;  /* 0x0000000000057919 */ /* 0x000e220000008800 */
[----:B------:R-:W1:Y:S01]  /*1d20*/  LDCU UR4, c[0x0][0x3a4] ;  /* 0x00007480ff0477ac */ /* 0x000e620008000800 */
[----:B------:R-:W-:Y:S01]  /*1d30*/  MOV R12, 0x400 ;  /* 0x00000400000c7802 */ /* 0x000fe20000000f00 */
[----:B------:R-:W-:Y:S01]  /*1d40*/  BSSY.RECONVERGENT B0, `(.L_x_57) ;  /* 0x000001e000007945 */ /* 0x000fe20003800200 */
[----:B------:R-:W-:Y:S01]  /*1d50*/  IMAD R9, R9, R4, R0 ;  /* 0x0000000409097224 */ /* 0x000fe200078e0200 */
[----:B------:R-:W2:Y:S01]  /*1d60*/  LDCU UR5, c[0x0][0x39c] ;  /* 0x00007380ff0577ac */ /* 0x000ea20008000800 */
[----:B------:R-:W-:Y:S01]  /*1d70*/  MOV R11, RZ ;  /* 0x000000ff000b7202 */ /* 0x000fe20000000f00 */
[----:B-1----:R-:W-:-:S04]  /*1d80*/  IMAD R3, R23, UR4, R8 ;  /* 0x0000000417037c24 */ /* 0x002fc8000f8e0208 */
[----:B--2---:R-:W-:Y:S01]  /*1d90*/  IMAD R10, R18, UR5, R3 ;  /* 0x00000005120a7c24 */ /* 0x004fe2000f8e0203 */
[----:B0-----:R-:W-:-:S07]  /*1da0*/  LEA R12, R5, R12, 0x18 ;  /* 0x0000000c050c7211 */ /* 0x001fce00078ec0ff */
.L_x_59:
[----:B0-----:R-:W0:Y:S01]  /*1db0*/  LDC R6, c[0x0][0x398] ;  /* 0x0000e600ff067b82 */ /* 0x001e220000000800 */
[----:B------:R-:W-:-:S04]  /*1dc0*/  IMAD R14, R11, 0x20, R26 ;  /* 0x000000200b0e7824 */ /* 0x000fc800078e021a */
[----:B------:R-:W-:-:S05]  /*1dd0*/  IMAD.IADD R13, R32, 0x1, R14 ;  /* 0x00000001200d7824 */ /* 0x000fca00078e020e */
[----:B0-----:R-:W-:-:S13]  /*1de0*/  ISETP.GE.AND P0, PT, R13, R6, PT ;  /* 0x000000060d00720c */ /* 0x001fda0003f06270 */
[----:B------:R-:W-:Y:S05]  /*1df0*/  @P0 BRA `(.L_x_58) ;  /* 0x0000000000480947 */ /* 0x000fea0003800000 */
[----:B------:R-:W0:Y:S01]  /*1e00*/  LDC.64 R4, c[0x0][0x380] ;  /* 0x0000e000ff047b82 */ /* 0x000e220000000a00 */
[----:B------:R-:W-:Y:S01]  /*1e10*/  IADD3 R7, PT, PT, R9, R14, RZ ;  /* 0x0000000e09077210 */ /* 0x000fe20007ffe0ff */
[----:B------:R-:W-:Y:S01]  /*1e20*/  IMAD R13, R10, R6, R13 ;  /* 0x000000060a0d7224 */ /* 0x000fe200078e020d */
[----:B------:R-:W1:Y:S03]  /*1e30*/  LDCU UR4, c[0x0][0x3a0] ;  /* 0x00007400ff0477ac */ /* 0x000e660008000800 */
[----:B0-----:R-:W-:Y:S02]  /*1e40*/  IMAD.WIDE R4, R7, 0x4, R4 ;  /* 0x0000000407047825 */ /* 0x001fe400078e0204 */
[----:B------:R-:W0:Y:S04]  /*1e50*/  LDC.64 R6, c[0x0][0x388] ;  /* 0x0000e200ff067b82 */ /* 0x000e280000000a00 */
[----:B------:R-:W2:Y:S01]  /*1e60*/  LDG.E R4, desc[UR36][R4.64] ;  /* 0x0000002404047981 */ /* 0x000ea2000c1e1900 */
[----:B0-----:R-:W-:-:S06]  /*1e70*/  IMAD.WIDE R6, R13, 0x4, R6 ;  /* 0x000000040d067825 */ /* 0x001fcc00078e0206 */
[----:B------:R-:W3:Y:S01]  /*1e80*/  LDG.E R6, desc[UR36][R6.64] ;  /* 0x0000002406067981 */ /* 0x000ee2000c1e1900 */
[----:B-1----:R-:W-:Y:S01]  /*1e90*/  IMAD R13, R3, UR4, R14 ;  /* 0x00000004030d7c24 */ /* 0x002fe2000f8e020e */
[----:B------:R-:W0:Y:S03]  /*1ea0*/  LDCU UR4, c[0x0][0x3a8] ;  /* 0x00007500ff0477ac */ /* 0x000e260008000800 */
[----:B------:R-:W-:-:S04]  /*1eb0*/  IMAD R13, R13, 0x4, R12 ;  /* 0x000000040d0d7824 */ /* 0x000fc800078e020c */
[----:B------:R-:W-:Y:S01]  /*1ec0*/  IMAD R15, R17, 0x4, R13 ;  /* 0x00000004110f7824 */ /* 0x000fe200078e020d */
[----:B------:R-:W-:-:S04]  /*1ed0*/  IADD3 R11, PT, PT, R11, 0x1, RZ ;  /* 0x000000010b0b7810 */ /* 0x000fc80007ffe0ff */
[----:B0-----:R-:W-:Y:S01]  /*1ee0*/  ISETP.NE.AND P0, PT, R11, UR4, PT ;  /* 0x000000040b007c0c */ /* 0x001fe2000bf05270 */
[----:B--2---:R0:W-:Y:S04]  /*1ef0*/  STS [R13], R4 ;  /* 0x000000040d007388 */ /* 0x0041e80000000800 */
[----:B---3--:R0:W-:Y:S08]  /*1f00*/  STS [R15], R6 ;  /* 0x000000060f007388 */ /* 0x0081f00000000800 */
[----:B------:R-:W-:Y:S05]  /*1f10*/  @P0 BRA `(.L_x_59) ;  /* 0xfffffffc00a40947 */ /* 0x000fea000383ffff */
.L_x_58:
[----:B------:R-:W-:Y:S05]  /*1f20*/  BSYNC.RECONVERGENT B0 ;  /* 0x0000000000007941 */ /* 0x000fea0003800200 */
.L_x_57:
[----:B------:R-:W1:Y:S01]  /*1f30*/  LDCU UR4, c[0x0][0x3a4] ;  /* 0x00007480ff0477ac */ /* 0x000e620008000800 */
[----:B------:R-:W-:-:S05]  /*1f40*/  VIADD R8, R8, 0x1 ;  /* 0x0000000108087836 */ /* 0x000fca0000000000 */
[----:B-1----:R-:W-:-:S13]  /*1f50*/  ISETP.NE.AND P0, PT, R8, UR4, PT ;  /* 0x0000000408007c0c */ /* 0x002fda000bf05270 */
[----:B------:R-:W-:Y:S05]  /*1f60*/  @P0 BRA `(.L_x_60) ;  /* 0xfffffffc00580947 */ /* 0x000fea000383ffff */
.L_x_56:
[----:B------:R-:W5:Y:S01]  /*1f70*/  S2R R23, SR_TID.Y ;  /* 0x0000000000177919 */ /* 0x000f620000002200 */
[----:B------:R-:W-:Y:S05]  /*1f80*/  WARPSYNC.ALL ;  /* 0x0000000000007948 */ /* 0x000fea0003800000 */
[----:B------:R-:W-:Y:S01]  /*1f90*/  BAR.SYNC.DEFER_BLOCKING 0x0 ;  /* 0x0000000000007b1d */ /* 0x000fe20000010000 */
[----:B-----5:R-:W-:-:S13]  /*1fa0*/  LOP3.LUT P0, RZ, R23, R26, RZ, 0xfc, !PT ;  /* 0x0000001a17ff7212 */ /* 0x020fda000780fcff */
[----:B------:R-:W-:Y:S05]  /*1fb0*/  @P0 BRA `(.L_x_61) ;  /* 0x0000004000840947 */ /* 0x000fea0003800000 */
[----:B------:R-:W5:Y:S01]  /*1fc0*/  LDC R19, c[0x0][0x39c] ;  /* 0x0000e700ff137b82 */ /* 0x000f620000000800 */
[----:B------:R-:W-:Y:S01]  /*1fd0*/  MOV R8, 0x38 ;  /* 0x0000003800087802 */ /* 0x000fe20000000f00 */
[----:B------:R-:W-:Y:S01]  /*1fe0*/  IMAD.MOV.U32 R24, RZ, RZ, R16 ;  /* 0x000000ffff187224 */ /* 0x000fe200078e0010 */
[----:B------:R1:W-:Y:S01]  /*1ff0*/  STL [R1+0x8], R18 ;  /* 0x0000081201007387 */ /* 0x0003e20000100800 */
[----:B------:R-:W1:Y:S01]  /*2000*/  LDCU.64 UR4, c[0x4][0x18] ;  /* 0x01000300ff0477ac */ /* 0x000e620008000a00 */
[----:B0-----:R-:W-:Y:S01]  /*2010*/  IMAD.MOV.U32 R6, RZ, RZ, R2 ;  /* 0x000000ffff067224 */ /* 0x001fe200078e0002 */
[----:B------:R-:W-:Y:S01]  /*2020*/  MOV R7, R22 ;  /* 0x0000001600077202 */ /* 0x000fe20000000f00 */
[----:B------:R0:W-:Y:S01]  /*2030*/  STL.64 [R1], R24 ;  /* 0x0000001801007387 */ /* 0x0001e20000100a00 */
[----:B------:R-:W0:Y:S01]  /*2040*/  LDC.64 R8, c[0x4][R8] ;  /* 0x0100000008087b82 */ /* 0x000e220000000a00 */
[----:B-1234-:R-:W-:Y:S01]  /*2050*/  MOV R4, UR4 ;  /* 0x0000000400047c02 */ /* 0x01efe20008000f00 */
[----:B------:R-:W-:Y:S01]  /*2060*/  IMAD.U32 R5, RZ, RZ, UR5 ;  /* 0x00000005ff057e24 */ /* 0x000fe2000f8e00ff */
[----:B-----5:R-:W-:-:S04]  /*2070*/  ISETP.GE.AND P0, PT, R19, 0x1, PT ;  /* 0x000000011300780c */ /* 0x020fc80003f06270 */
[----:B------:R-:W-:-:S09]  /*2080*/  P2R R0, PR, RZ, 0x1 ;  /* 0x00000001ff007803 */ /* 0x000fd20000000000 */
[----:B------:R-:W-:-:S07]  /*2090*/  LEPC R20, `(.L_x_62) ;  /* 0x000000001014794e */ /* 0x000fce0000000000 */
[----:B0-----:R-:W-:Y:S05]  /*20a0*/  CALL.ABS.NOINC R8 ;  /* 0x0000000008007343 */ /* 0x001fea0003c00000 */
.L_x_62:
[----:B------:R-:W-:-:S13]  /*20b0*/  ISETP.GE.AND P6, PT, R19, 0x1, PT ;  /* 0x000000011300780c */ /* 0x000fda0003fc6270 */
[----:B------:R-:W-:Y:S05]  /*20c0*/  @!P6 BRA `(.L_x_63) ;  /* 0x000000400010e947 */ /* 0x000fea0003800000 */
[----:B------:R-:W0:Y:S01]  /*20d0*/  LDCU UR4, c[0x0][0x39c] ;  /* 0x00007380ff0477ac */ /* 0x000e220008000800 */
[----:B------:R-:W-:Y:S01]  /*20e0*/  IMAD.MOV.U32 R31, RZ, RZ, RZ ;  /* 0x000000ffff1f7224 */ /* 0x000fe200078e00ff */
[----:B0-----:R-:W-:-:S09]  /*20f0*/  UISETP.GE.U32.AND UP0, UPT, UR4, 0x4, UPT ;  /* 0x000000040400788c */ /* 0x001fd2000bf06070 */
[----:B------:R-:W-:Y:S05]  /*2100*/  BRA.U !UP0, `(.L_x_64) ;  /* 0x00000025080c7547 */ /* 0x000fea000b800000 */
[----:B------:R-:W-:Y:S01]  /*2110*/  BSSY.RECONVERGENT B6, `(.L_x_65) ;  /* 0x0000241000067945 */ /* 0x000fe20003800200 */
[----:B------:R-:W-:-:S07]  /*2120*/  IMAD.MOV.U32 R31, RZ, RZ, RZ ;  /* 0x000000ffff1f7224 */ /* 0x000fce00078e00ff */
.L_x_118:
[----:B------:R-:W0:Y:S01]  /*2130*/  S2UR UR5, SR_CgaCtaId ;  /* 0x00000000000579c3 */ /* 0x000e220000008800 */
[----:B------:R-:W1:Y:S01]  /*2140*/  LDCU UR6, c[0x0][0x3a0] ;  /* 0x00007400ff0677ac */ /* 0x000e620008000800 */
[----:B------:R-:W-:Y:S01]  /*2150*/  MOV R8, 0x38 ;  /* 0x0000003800087802 */ /* 0x000fe20000000f00 */
[----:B------:R-:W-:Y:S01]  /*2160*/  IMAD.MOV.U32 R7, RZ, RZ, R22 ;  /* 0x000000ffff077224 */ /* 0x000fe200078e0016 */
[----:B------:R-:W-:Y:S01]  /*2170*/  MOV R6, R2 ;  /* 0x0000000200067202 */ /* 0x000fe20000000f00 */
[----:B------:R-:W-:-:S03]  /*2180*/  UMOV UR4, 0x400 ;  /* 0x0000040000047882 */ /* 0x000fc60000000000 */
[----:B------:R-:W2:Y:S01]  /*2190*/  LDC.64 R8, c[0x4][R8] ;  /* 0x0100000008087b82 */ /* 0x000ea20000000a00 */
[C---:B-1----:R-:W-:Y:S01]  /*21a0*/  IMAD R19, R31.reuse, UR6, RZ ;  /* 0x000000061f137c24 */ /* 0x042fe2000f8e02ff */
[----:B------:R-:W-:Y:S01]  /*21b0*/  IADD3 R31, PT, PT, R31, 0x4, RZ ;  /* 0x000000041f1f7810 */ /* 0x000fe20007ffe0ff */
[----:B0-----:R-:W-:-:S03]  /*21c0*/  ULEA UR4, UR5, UR4, 0x18 ;  /* 0x0000000405047291 */ /* 0x001fc6000f8ec0ff */
[----:B------:R-:W-:-:S04]  /*21d0*/  ISETP.NE.AND P0, PT, R31, R30, PT ;  /* 0x0000001e1f00720c */ /* 0x000fc80003f05270 */
[----:B------:R-:W-:Y:S02]  /*21e0*/  P2R R33, PR, RZ, 0x1 ;  /* 0x00000001ff217803 */ /* 0x000fe40000000000 */
[----:B------:R-:W-:Y:S02]  /*21f0*/  LEA R19, R19, UR4, 0x2 ;  /* 0x0000000413137c11 */ /* 0x000fe4000f8e10ff */
[----:B------:R-:W0:Y:S03]  /*2200*/  LDCU.64 UR4, c[0x4][0x20] ;  /* 0x01000400ff0477ac */ /* 0x000e260008000a00 */
[----:B------:R-:W1:Y:S01]  /*2210*/  LDS R0, [R19] ;  /* 0x0000000013007984 */ /* 0x000e620000000800 */
[----:B0-----:R-:W-:Y:S02]  /*2220*/  IMAD.U32 R4, RZ, RZ, UR4 ;  /* 0x00000004ff047e24 */ /* 0x001fe4000f8e00ff */
[----:B------:R-:W-:Y:S01]  /*2230*/  IMAD.U32 R5, RZ, RZ, UR5 ;  /* 0x00000005ff057e24 */ /* 0x000fe2000f8e00ff */
[----:B-1----:R-:W0:Y:S02]  /*2240*/  F2F.F64.F32 R10, R0 ;  /* 0x00000000000a7310 */ /* 0x002e240000201800 */
[----:B0-2---:R0:W-:Y:S04]  /*2250*/  STL.64 [R1], R10 ;  /* 0x0000000a01007387 */ /* 0x0051e80000100a00 */
[----:B------:R-:W-:-:S07]  /*2260*/  LEPC R20, `(.L_x_66) ;  /* 0x000000001014794e */ /* 0x000fce0000000000 */
[----:B0-----:R-:W-:Y:S05]  /*2270*/  CALL.ABS.NOINC R8 ;  /* 0x0000000008007343 */ /* 0x001fea0003c00000 */
.L_x_66:
[----:B------:R-:W0:Y:S01]  /*2280*/  LDS R0, [R19+0x4] ;  /* 0x0000040013007984 */ /* 0x000e220000000800 */
[----:B------:R-:W-:Y:S01]  /*2290*/  MOV R24, 0x38 ;  /* 0x0000003800187802 */ /* 0x000fe20000000f00 */
[----:B------:R-:W1:Y:S01]  /*22a0*/  LDCU.64 UR4, c[0x4][0x20] ;  /* 0x01000400ff0477ac */ /* 0x000e620008000a00 */
[----:B------:R-:W-:Y:S02]  /*22b0*/  IMAD.MOV.U32 R6, RZ, RZ, R2 ;  /* 0x000000ffff067224 */ /* 0x000fe400078e0002 */
[----:B------:R2:W3:Y:S01]  /*22c0*/  LDC.64 R8, c[0x4][R24] ;  /* 0x0100000018087b82 */ /* 0x0004e20000000a00 */
[----:B------:R-:W-:Y:S02]  /*22d0*/  IMAD.MOV.U32 R7, RZ, RZ, R22 ;  /* 0x000000ffff077224 */ /* 0x000fe400078e0016 */
[----:B-1----:R-:W-:Y:S01]  /*22e0*/  IMAD.U32 R4, RZ, RZ, UR4 ;  /* 0x00000004ff047e24 */ /* 0x002fe2000f8e00ff */
[----:B------:R-:W-:Y:S01]  /*22f0*/  MOV R5, UR5 ;  /* 0x0000000500057c02 */ /* 0x000fe20008000f00 */
[----:B0-----:R-:W0:Y:S02]  /*2300*/  F2F.F64.F32 R10, R0 ;  /* 0x00000000000a7310 */ /* 0x001e240000201800 */
[----:B0--3--:R2:W-:Y:S04]  /*2310*/  STL.64 [R1], R10 ;  /* 0x0000000a01007387 */ /* 0x0095e80000100a00 */
[----:B------:R-:W-:-:S07]  /*2320*/  LEPC R20, `(.L_x_67) ;  /* 0x000000001014794e */ /* 0x000fce0000000000 */
[----:B--2---:R-:W-:Y:S05]  /*2330*/  CALL.ABS.NOINC R8 ;  /* 0x0000000008007343 */ /* 0x004fea0003c00000 */
.L_x_67:
[----:B------:R-:W0:Y:S01]  /*2340*/  LDS R0, [R19+0x8] ;  /* 0x0000080013007984 */ /* 0x000e220000000800 */
[----:B------:R1:W2:Y:S01]  /*2350*/  LDC.64 R8, c[0x4][R24] ;  /* 0x0100000018087b82 */ /* 0x0002a20000000a00 */
[----:B------:R-:W3:Y:S01]  /*2360*/  LDCU.64 UR4, c[0x4][0x20] ;  /* 0x01000400ff0477ac */ /* 0x000ee20008000a00 */
[----:B------:R-:W-:Y:S01]  /*2370*/  IMAD.MOV.U32 R6, RZ, RZ, R2 ;  /* 0x000000ffff067224 */ /* 0x000fe200078e0002 */
[----:B------:R-:W-:Y:S02]  /*2380*/  MOV R7, R22 ;  /* 0x0000001600077202 */ /* 0x000fe40000000f00 */
[----:B---3--:R-:W-:Y:S01]  /*2390*/  MOV R4, UR4 ;  /* 0x0000000400047c02 */ /* 0x008fe20008000f00 */
[----:B------:R-:W-:Y:S01]  /*23a0*/  IMAD.U32 R5, RZ, RZ, UR5 ;  /* 0x00000005ff057e24 */ /* 0x000fe2000f8e00ff */
[----:B0-----:R-:W0:Y:S02]  /*23b0*/  F2F.F64.F32 R10, R0 ;  /* 0x00000000000a7310 */ /* 0x001e240000201800 */
[----:B0-2---:R1:W-:Y:S04]  /*23c0*/  STL.64 [R1], R10 ;  /* 0x0000000a01007387 */ /* 0x0053e80000100a00 */
[----:B------:R-:W-:-:S07]  /*23d0*/  LEPC R20, `(.L_x_68) ;  /* 0x000000001014794e */ /* 0x000fce0000000000 */
[----:B-1----:R-:W-:Y:S05]  /*23e0*/  CALL.ABS.NOINC R8 ;  /* 0x0000000008007343 */ /* 0x002fea0003c00000 */
.L_x_68:
[----:B------:R-:W0:Y:S01]  /*23f0*/  LDS R0, [R19+0xc] ;  /* 0x00000c0013007984 */ /* 0x000e220000000800 */
[----:B------:R1:W2:Y:S01]  /*2400*/  LDC.64 R8, c[0x4][R24] ;  /* 0x0100000018087b82 */ /* 0x0002a20000000a00 */
[----:B------:R-:W3:Y:S01]  /*2410*/  LDCU.64 UR4, c[0x4][0x20] ;  /* 0x01000400ff0477ac */ /* 0x000ee20008000a00 */
[----:B------:R-:W-:Y:S01]  /*2420*/  MOV R6, R2 ;  /* 0x0000000200067202 */ /* 0x000fe20000000f00 */
[----:B------:R-:W-:Y:S02]  /*2430*/  IMAD.MOV.U32 R7, RZ, RZ, R22 ;  /* 0x000000ffff077224 */ /* 0x000fe400078e0016 */
[----:B---3--:R-:W-:Y:S02]  /*2440*/  IMAD.U32 R4, RZ, RZ, UR4 ;  /* 0x00000004ff047e24 */ /* 0x008fe4000f8e00ff */
[----:B------:R-:W-:Y:S01]  /*2450*/  IMAD.U32 R5, RZ, RZ, UR5 ;  /* 0x00000005ff057e24 */ /* 0x000fe2000f8e00ff */
[----:B0-----:R-:W0:Y:S02]  /*2460*/  F2F.F64.F32 R10, R0 ;  /* 0x00000000000a7310 */ /* 0x001e240000201800 */
[----:B0-2---:R1:W-:Y:S04]  /*2470*/  STL.64 [R1], R10 ;  /* 0x0000000a01007387 */ /* 0x0053e80000100a00 */
[----:B------:R-:W-:-:S07]  /*2480*/  LEPC R20, `(.L_x_69) ;  /* 0x000000001014794e */ /* 0x000fce0000000000 */
[----:B-1----:R-:W-:Y:S05]  /*2490*/  CALL.ABS.NOINC R8 ;  /* 0x0000000008007343 */ /* 0x002fea0003c00000 */
.L_x_69:
[----:B------:R-:W0:Y:S01]  /*24a0*/  LDS R0, [R19+0x10] ;  /* 0x0000100013007984 */ /* 0x000e220000000800 */
[----:B------:R1:W2:Y:S01]  /*24b0*/  LDC.64 R8, c[0x4][R24] ;  /* 0x0100000018087b82 */ /* 0x0002a20000000a00 */
[----:B------:R-:W3:Y:S01]  /*24c0*/  LDCU.64 UR4, c[0x4][0x20] ;  /* 0x01000400ff0477ac */ /* 0x000ee20008000a00 */
[----:B------:R-:W-:Y:S02]  /*24d0*/  IMAD.MOV.U32 R6, RZ, RZ, R2 ;  /* 0x000000ffff067224 */ /* 0x000fe400078e0002 */
[----:B------:R-:W-:Y:S02]  /*24e0*/  IMAD.MOV.U32 R7, RZ, RZ, R22 ;  /* 0x000000ffff077224 */ /* 0x000fe400078e0016 */
[----:B---3--:R-:W-:Y:S01]  /*24f0*/  IMAD.U32 R4, RZ, RZ, UR4 ;  /* 0x00000004ff047e24 */ /* 0x008fe2000f8e00ff */
[----:B------:R-:W-:Y:S01]  /*2500*/  MOV R5, UR5 ;  /* 0x0000000500057c02 */ /* 0x000fe20008000f00 */
[----:B0-----:R-:W0:Y:S02]  /*2510*/  F2F.F64.F32 R10, R0 ;  /* 0x00000000000a7310 */ /* 0x001e240000201800 */
[----:B0-2---:R1:W-:Y:S04]  /*2520*/  STL.64 [R1], R10 ;  /* 0x0000000a01007387 */ /* 0x0053e80000100a00 */
[----:B------:R-:W-:-:S07]  /*2530*/  LEPC R20, `(.L_x_70) ;  /* 0x000000001014794e */ /* 0x000fce0000000000 */
[----:B-1----:R-:W-:Y:S05]  /*2540*/  CALL.ABS.NOINC R8 ;  /* 0x0000000008007343 */ /* 0x002fea0003c00000 */
.L_x_70:
        /* <DEDUP_REMOVED lines=11> */
.L_x_71:
        /* <DEDUP_REMOVED lines=11> */
.L_x_72:
        /* <DEDUP_REMOVED lines=11> */
.L_x_73:
        /* <DEDUP_REMOVED lines=11> */
.L_x_74:
        /* <DEDUP_REMOVED lines=11> */
.L_x_75:
        /* <DEDUP_REMOVED lines=11> */
.L_x_76:
        /* <DEDUP_REMOVED lines=11> */
.L_x_77:
[----:B------:R0:W1:Y:S01]  /*2a20*/  LDC.64 R8, c[0x4][R24] ;  /* 0x0100000018087b82 */ /* 0x0000620000000a00 */
[----:B------:R-:W2:Y:S01]  /*2a30*/  LDCU.64 UR4, c[0x4][0x8] ;  /* 0x01000100ff0477ac */ /* 0x000ea20008000a00 */
[----:B------:R-:W-:Y:S01]  /*2a40*/  CS2R R6, SRZ ;  /* 0x0000000000067805 */ /* 0x000fe2000001ff00 */
[----:B--2---:R-:W-:Y:S02]  /*2a50*/  IMAD.U32 R4, RZ, RZ, UR4 ;  /* 0x00000004ff047e24 */ /* 0x004fe4000f8e00ff */
[----:B0-----:R-:W-:-:S07]  /*2a60*/  IMAD.U32 R5, RZ, RZ, UR5 ;  /* 0x00000005ff057e24 */ /* 0x001fce000f8e00ff */
[----:B------:R-:W-:-:S07]  /*2a70*/  LEPC R20, `(.L_x_78) ;  /* 0x000000001014794e */ /* 0x000fce0000000000 */
[----:B-1----:R-:W-:Y:S05]  /*2a80*/  CALL.ABS.NOINC R8 ;  /* 0x0000000008007343 */ /* 0x002fea0003c00000 */
.L_x_78:
[----:B------:R-:W0:Y:S01]  /*2a90*/  LDC R0, c[0x0][0x3a0] ;  /* 0x0000e800ff007b82 */ /* 0x000e220000000800 */
[----:B------:R-:W1:Y:S01]  /*2aa0*/  LDCU.64 UR4, c[0x4][0x20] ;  /* 0x01000400ff0477ac */ /* 0x000e620008000a00 */
[----:B------:R-:W-:Y:S01]  /*2ab0*/  MOV R6, R2 ;  /* 0x0000000200067202 */ /* 0x000fe20000000f00 */
[----:B------:R-:W-:-:S05]  /*2ac0*/  IMAD.MOV.U32 R7, RZ, RZ, R22 ;  /* 0x000000ffff077224 */ /* 0x000fca00078e0016 */
[----:B------:R2:W3:Y:S01]  /*2ad0*/  LDC.64 R8, c[0x4][R24] ;  /* 0x0100000018087b82 */ /* 0x0004e20000000a00 */
[----:B-1----:R-:W-:Y:S02]  /*2ae0*/  IMAD.U32 R4, RZ, RZ, UR4 ;  /* 0x00000004ff047e24 */ /* 0x002fe4000f8e00ff */
[----:B------:R-:W-:Y:S01]  /*2af0*/  IMAD.U32 R5, RZ, RZ, UR5 ;  /* 0x00000005ff057e24 */ /* 0x000fe2000f8e00ff */
[----:B0-----:R-:W-:-:S05]  /*2b00*/  LEA R19, R0, R19, 0x2 ;  /* 0x0000001300137211 */ /* 0x001fca00078e10ff */
[----:B------:R-:W0:Y:S02]  /*2b10*/  LDS R0, [R19] ;  /* 0x0000000013007984 */ /* 0x000e240000000800 */
[----:B0-----:R-:W0:Y:S02]  /*2b20*/  F2F.F64.F32 R10, R0 ;  /* 0x00000000000a7310 */ /* 0x001e240000201800 */
[----:B0--3--:R2:W-:Y:S02]  /*2b30*/  STL.64 [R1], R10 ;  /* 0x0000000a01007387 */ /* 0x0095e40000100a00 */
[----:B------:R-:W-:-:S07]  /*2b40*/  LEPC R20, `(.L_x_79) ;  /* 0x000000001014794e */ /* 0x000fce0000000000 */
[----:B--2---:R-:W-:Y:S05]  /*2b50*/  CALL.ABS.NOINC R8 ;  /* 0x0000000008007343 */ /* 0x004fea0003c00000 */
.L_x_79:
        /* <DEDUP_REMOVED lines=11> */
.L_x_80:
        /* <DEDUP_REMOVED lines=11> */
.L_x_81:
        /* <DEDUP_REMOVED lines=11> */
.L_x_82:
        /* <DEDUP_REMOVED lines=11> */
.L_x_83:
        /* <DEDUP_REMOVED lines=11> */
.L_x_84:
        /* <DEDUP_REMOVED lines=11> */
.L_x_85:
        /* <DEDUP_REMOVED lines=11> */
.L_x_86:
        /* <DEDUP_REMOVED lines=11> */
.L_x_87:
        /* <DEDUP_REMOVED lines=11> */
.L_x_88:
        /* <DEDUP_REMOVED lines=11> */
.L_x_89:
        /* <DEDUP_REMOVED lines=11> */
.L_x_90:
[----:B------:R0:W1:Y:S01]  /*32f0*/  LDC.64 R8, c[0x4][R24] ;  /* 0x0100000018087b82 */ /* 0x0000620000000a00 */
[----:B------:R-:W2:Y:S01]  /*3300*/  LDCU.64 UR4, c[0x4][0x8] ;  /* 0x01000100ff0477ac */ /* 0x000ea20008000a00 */
[----:B------:R-:W-:Y:S01]  /*3310*/  CS2R R6, SRZ ;  /* 0x0000000000067805 */ /* 0x000fe2000001ff00 */
[----:B--2---:R-:W-:Y:S02]  /*3320*/  IMAD.U32 R4, RZ, RZ, UR4 ;  /* 0x00000004ff047e24 */ /* 0x004fe4000f8e00ff */
[----:B0-----:R-:W-:-:S07]  /*3330*/  IMAD.U32 R5, RZ, RZ, UR5 ;  /* 0x00000005ff057e24 */ /* 0x001fce000f8e00ff */
[----:B------:R-:W-:-:S07]  /*3340*/  LEPC R20, `(.L_x_91) ;  /* 0x000000001014794e */ /* 0x000fce0000000000 */
[----:B-1----:R-:W-:Y:S05]  /*3350*/  CALL.ABS.NOINC R8 ;  /* 0x0000000008007343 */ /* 0x002fea0003c00000 */
.L_x_91:
        /* <DEDUP_REMOVED lines=13> */
.L_x_92:
        /* <DEDUP_REMOVED lines=11> */
.L_x_93:
        /* <DEDUP_REMOVED lines=11> */
.L_x_94:
        /* <DEDUP_REMOVED lines=11> */
.L_x_95:
        /* <DEDUP_REMOVED lines=11> */
.L_x_96:
        /* <DEDUP_REMOVED lines=11> */
.L_x_97:
        /* <DEDUP_REMOVED lines=11> */
.L_x_98:
        /* <DEDUP_REMOVED lines=11> */
.L_x_99:
        /* <DEDUP_REMOVED lines=11> */
.L_x_100:
        /* <DEDUP_REMOVED lines=11> */
.L_x_101:
        /* <DEDUP_REMOVED lines=11> */
.L_x_102:
        /* <DEDUP_REMOVED lines=11> */
.L_x_103:
[----:B------:R0:W1:Y:S01]  /*3bc0*/  LDC.64 R8, c[0x4][R24] ;  /* 0x0100000018087b82 */ /* 0x0000620000000a00 */
[----:B------:R-:W2:Y:S01]  /*3bd0*/  LDCU.64 UR4, c[0x4][0x8] ;  /* 0x01000100ff0477ac */ /* 0x000ea20008000a00 */
[----:B------:R-:W-:Y:S01]  /*3be0*/  CS2R R6, SRZ ;  /* 0x0000000000067805 */ /* 0x000fe2000001ff00 */
[----:B--2---:R-:W-:Y:S02]  /*3bf0*/  IMAD.U32 R4, RZ, RZ, UR4 ;  /* 0x00000004ff047e24 */ /* 0x004fe4000f8e00ff */
[----:B0-----:R-:W-:-:S07]  /*3c00*/  IMAD.U32 R5, RZ, RZ, UR5 ;  /* 0x00000005ff057e24 */ /* 0x001fce000f8e00ff */
[----:B------:R-:W-:-:S07]  /*3c10*/  LEPC R20, `(.L_x_104) ;  /* 0x000000001014794e */ /* 0x000fce0000000000 */
[----:B-1----:R-:W-:Y:S05]  /*3c20*/  CALL.ABS.NOINC R8 ;  /* 0x0000000008007343 */ /* 0x002fea0003c00000 */
.L_x_104:
        /* <DEDUP_REMOVED lines=13> */
.L_x_105:
        /* <DEDUP_REMOVED lines=11> */
.L_x_106:
        /* <DEDUP_REMOVED lines=11> */
.L_x_107:
        /* <DEDUP_REMOVED lines=11> */
.L_x_108:
        /* <DEDUP_REMOVED lines=11> */
.L_x_109:
        /* <DEDUP_REMOVED lines=11> */
.L_x_110:
        /* <DEDUP_REMOVED lines=11> */
.L_x_111:
        /* <DEDUP_REMOVED lines=11> */
.L_x_112:
        /* <DEDUP_REMOVED lines=11> */
.L_x_113:
        /* <DEDUP_REMOVED lines=11> */
.L_x_114:
        /* <DEDUP_REMOVED lines=11> */
.L_x_115:
        /* <DEDUP_REMOVED lines=11> */
.L_x_116:
[----:B------:R0:W1:Y:S01]  /*4490*/  LDC.64 R8, c[0x4][R24] ;  /* 0x0100000018087b82 */ /* 0x0000620000000a00 */
[----:B------:R-:W2:Y:S01]  /*44a0*/  LDCU.64 UR4, c[0x4][0x8] ;  /* 0x01000100ff0477ac */ /* 0x000ea20008000a00 */
[----:B------:R-:W-:Y:S01]  /*44b0*/  CS2R R6, SRZ ;  /* 0x0000000000067805 */ /* 0x000fe2000001ff00 */
[----:B--2---:R-:W-:Y:S02]  /*44c0*/  IMAD.U32 R4, RZ, RZ, UR4 ;  /* 0x00000004ff047e24 */ /* 0x004fe4000f8e00ff */
[----:B0-----:R-:W-:-:S07]  /*44d0*/  IMAD.U32 R5, RZ, RZ, UR5 ;  /* 0x00000005ff057e24 */ /* 0x001fce000f8e00ff */
[----:B------:R-:W-:-:S07]  /*44e0*/  LEPC R20, `(.L_x_117) ;  /* 0x000000001014794e */ /* 0x000fce0000000000 */
[----:B-1----:R-:W-:Y:S05]  /*44f0*/  CALL.ABS.NOINC R8 ;  /* 0x0000000008007343 */ /* 0x002fea0003c00000 */
.L_x_117:
[----:B------:R-:W-:-:S13]  /*4500*/  ISETP.NE.AND P6, PT, R33, RZ, PT ;  /* 0x000000ff2100720c */ /* 0x000fda0003fc5270 */
[----:B------:R-:W-:Y:S05]  /*4510*/  @P6 BRA `(.L_x_118) ;  /* 0xffffffdc00046947 */ /* 0x000fea000383ffff */
[----:B------:R-:W-:Y:S05]  /*4520*/  BSYNC.RECONVERGENT B6 ;  /* 0x0000000000067941 */ /* 0x000fea0003800200 */
.L_x_65:
[----:B------:R-:W-:-:S07]  /*4530*/  MOV R31, R30 ;  /* 0x0000001e001f7202 */ /* 0x000fce0000000f00 */
.L_x_64:
[----:B------:R-:W0:Y:S02]  /*4540*/  LDCU UR4, c[0x0][0x39c] ;  /* 0x00007380ff0477ac */ /* 0x000e240008000800 */
[----:B0-----:R-:W-:-:S09]  /*4550*/  ULOP3.LUT UP0, UR4, UR4, 0x3, URZ, 0xc0, !UPT ;  /* 0x0000000304047892 */ /* 0x001fd2000f80c0ff */
[----:B------:R-:W-:Y:S05]  /*4560*/  BRA.U !UP0, `(.L_x_63) ;  /* 0x0000001908e87547 */ /* 0x000fea000b800000 */
[----:B------:R-:W-:-:S09]  /*4570*/  UISETP.NE.AND UP0, UPT, UR4, 0x1, UPT ;  /* 0x000000010400788c */ /* 0x000fd2000bf05270 */
[----:B------:R-:W-:Y:S05]  /*4580*/  BRA.U !UP0, `(.L_x_119) ;  /* 0x0000001108847547 */ /* 0x000fea000b800000 */
[----:B------:R-:W0:Y:S01]  /*4590*/  S2UR UR5, SR_CgaCtaId ;  /* 0x00000000000579c3 */ /* 0x000e220000008800 */
[----:B------:R-:W1:Y:S01]  /*45a0*/  LDCU UR6, c[0x0][0x3a0] ;  /* 0x00007400ff0677ac */ /* 0x000e620008000800 */
[----:B------:R-:W-:Y:S01]  /*45b0*/  MOV R8, 0x38 ;  /* 0x0000003800087802 */ /* 0x000fe20000000f00 */
[----:B------:R-:W-:Y:S01]  /*45c0*/  IMAD.MOV.U32 R7, RZ, RZ, R22 ;  /* 0x000000ffff077224 */ /* 0x000fe200078e0016 */
[----:B------:R-:W-:Y:S01]  /*45d0*/  MOV R6, R2 ;  /* 0x0000000200067202 */ /* 0x000fe20000000f00 */
[----:B------:R-:W-:-:S03]  /*45e0*/  UMOV UR4, 0x400 ;  /* 0x0000040000047882 */ /* 0x000fc60000000000 */
[----:B------:R-:W2:Y:S01]  /*45f0*/  LDC.64 R8, c[0x4][R8] ;  /* 0x0100000008087b82 */ /* 0x000ea20000000a00 */
[----:B-1----:R-:W-:Y:S01]  /*4600*/  IMAD R19, R31, UR6, RZ ;  /* 0x000000061f137c24 */ /* 0x002fe2000f8e02ff */
[----:B0-----:R-:W-:-:S06]  /*4610*/  ULEA UR4, UR5, UR4, 0x18 ;  /* 0x0000000405047291 */ /* 0x001fcc000f8ec0ff */
[----:B------:R-:W-:-:S05]  /*4620*/  LEA R19, R19, UR4, 0x2 ;  /* 0x0000000413137c11 */ /* 0x000fca000f8e10ff */
[----:B------:R-:W0:Y:S01]  /*4630*/  LDS R0, [R19] ;  /* 0x0000000013007984 */ /* 0x000e220000000800 */
[----:B------:R-:W1:Y:S02]  /*4640*/  LDCU.64 UR4, c[0x4][0x20] ;  /* 0x01000400ff0477ac */ /* 0x000e640008000a00 */
[----:B-1----:R-:W-:Y:S02]  /*4650*/  IMAD.U32 R4, RZ, RZ, UR4 ;  /* 0x00000004ff047e24 */ /* 0x002fe4000f8e00ff */
[----:B------:R-:W-:Y:S01]  /*4660*/  IMAD.U32 R5, RZ, RZ, UR5 ;  /* 0x00000005ff057e24 */ /* 0x000fe2000f8e00ff */
[----:B0-----:R-:W0:Y:S02]  /*4670*/  F2F.F64.F32 R10, R0 ;  /* 0x00000000000a7310 */ /* 0x001e240000201800 */
[----:B0-2---:R0:W-:Y:S04]  /*4680*/  STL.64 [R1], R10 ;  /* 0x0000000a01007387 */ /* 0x0051e80000100a00 */
[----:B------:R-:W-:-:S07]  /*4690*/  LEPC R20, `(.L_x_120) ;  /* 0x000000001014794e */ /* 0x000fce0000000000 */
[----:B0-----:R-:W-:Y:S05]  /*46a0*/  CALL.ABS.NOINC R8 ;  /* 0x0000000008007343 */ /* 0x001fea0003c00000 */
.L_x_120:
        /* <DEDUP_REMOVED lines=12> */
.L_x_121:
        /* <DEDUP_REMOVED lines=11> */
.L_x_122:
        /* <DEDUP_REMOVED lines=11> */
.L_x_123:
        /* <DEDUP_REMOVED lines=11> */
.L_x_124:
        /* <DEDUP_REMOVED lines=11> */
.L_x_125:
        /* <DEDUP_REMOVED lines=11> */
.L_x_126:
        /* <DEDUP_REMOVED lines=11> */
.L_x_127:
        /* <DEDUP_REMOVED lines=11> */
.L_x_128:
        /* <DEDUP_REMOVED lines=11> */
.L_x_129:
        /* <DEDUP_REMOVED lines=11> */
.L_x_130:
        /* <DEDUP_REMOVED lines=11> */
.L_x_131:
[----:B------:R0:W1:Y:S01]  /*4e50*/  LDC.64 R8, c[0x4][R24] ;  /* 0x0100000018087b82 */ /* 0x0000620000000a00 */
[----:B------:R-:W2:Y:S01]  /*4e60*/  LDCU.64 UR4, c[0x4][0x8] ;  /* 0x01000100ff0477ac */ /* 0x000ea20008000a00 */
[----:B------:R-:W-:Y:S01]  /*4e70*/  CS2R R6, SRZ ;  /* 0x0000000000067805 */ /* 0x000fe2000001ff00 */
[----:B--2---:R-:W-:Y:S02]  /*4e80*/  IMAD.U32 R4, RZ, RZ, UR4 ;  /* 0x00000004ff047e24 */ /* 0x004fe4000f8e00ff */
[----:B0-----:R-:W-:-:S07]  /*4e90*/  IMAD.U32 R5, RZ, RZ, UR5 ;  /* 0x00000005ff057e24 */ /* 0x001fce000f8e00ff */
[----:B------:R-:W-:-:S07]  /*4ea0*/  LEPC R20, `(.L_x_132) ;  /* 0x000000001014794e */ /* 0x000fce0000000000 */
[----:B-1----:R-:W-:Y:S05]  /*4eb0*/  CALL.ABS.NOINC R8 ;  /* 0x0000000008007343 */ /* 0x002fea0003c00000 */
.L_x_132:
        /* <DEDUP_REMOVED lines=13> */
.L_x_133:
        /* <DEDUP_REMOVED lines=11> */
.L_x_134:
        /* <DEDUP_REMOVED lines=11> */
.L_x_135:
        /* <DEDUP_REMOVED lines=11> */
.L_x_136:
        /* <DEDUP_REMOVED lines=11> */
.L_x_137:
        /* <DEDUP_REMOVED lines=11> */
.L_x_138:
        /* <DEDUP_REMOVED lines=11> */
.L_x_139:
        /* <DEDUP_REMOVED lines=11> */
.L_x_140:
        /* <DEDUP_REMOVED lines=11> */
.L_x_141:
        /* <DEDUP_REMOVED lines=11> */
.L_x_142:
        /* <DEDUP_REMOVED lines=11> */
.L_x_143:
        /* <DEDUP_REMOVED lines=11> */
.L_x_144:
[----:B------:R0:W1:Y:S01]  /*5720*/  LDC.64 R8, c[0x4][R24] ;  /* 0x0100000018087b82 */ /* 0x0000620000000a00 */
[----:B------:R-:W2:Y:S01]  /*5730*/  LDCU.64 UR4, c[0x4][0x8] ;  /* 0x01000100ff0477ac */ /* 0x000ea20008000a00 */
[----:B------:R-:W-:Y:S01]  /*5740*/  CS2R R6, SRZ ;  /* 0x0000000000067805 */ /* 0x000fe2000001ff00 */
[----:B--2---:R-:W-:Y:S02]  /*5750*/  IMAD.U32 R4, RZ, RZ, UR4 ;  /* 0x00000004ff047e24 */ /* 0x004fe4000f8e00ff */
[----:B0-----:R-:W-:-:S07]  /*5760*/  IMAD.U32 R5, RZ, RZ, UR5 ;  /* 0x00000005ff057e24 */ /* 0x001fce000f8e00ff */
[----:B------:R-:W-:-:S07]  /*5770*/  LEPC R20, `(.L_x_145) ;  /* 0x000000001014794e */ /* 0x000fce0000000000 */
[----:B-1----:R-:W-:Y:S05]  /*5780*/  CALL.ABS.NOINC R8 ;  /* 0x0000000008007343 */ /* 0x002fea0003c00000 */
.L_x_145:
[----:B------:R-:W-:-:S07]  /*5790*/  IADD3 R31, PT, PT, R31, 0x2, RZ ;  /* 0x000000021f1f7810 */ /* 0x000fce0007ffe0ff */
.L_x_119:
[----:B------:R-:W0:Y:S02]  /*57a0*/  LDCU UR4, c[0x0][0x39c] ;  /* 0x00007380ff0477ac */ /* 0x000e240008000800 */
[----:B0-----:R-:W-:-:S04]  /*57b0*/  ULOP3.LUT UR4, UR4, 0x1, URZ, 0xc0, !UPT ;  /* 0x0000000104047892 */ /* 0x001fc8000f8ec0ff */
[----:B------:R-:W-:-:S09]  /*57c0*/  UISETP.NE.U32.AND UP0, UPT, UR4, 0x1, UPT ;  /* 0x000000010400788c */ /* 0x000fd2000bf05070 */
[----:B------:R-:W-:Y:S05]  /*57d0*/  BRA.U UP0, `(.L_x_63) ;  /* 0x00000009004c7547 */ /* 0x000fea000b800000 */
        /* <DEDUP_REMOVED lines=18> */
.L_x_146:
        /* <DEDUP_REMOVED lines=12> */
.L_x_147:
        /* <DEDUP_REMOVED lines=11> */
.L_x_148:
[----:B------:R-:W0:Y:S01]  /*5a70*/  LDS R0, [R24+0xc] ;  /* 0x00000c0018007984 */ /* 0x000e220000000800 */
[----:B------:R1:W2:Y:S01]  /*5a80*/  LDC.64 R8, c[0x4][R19] ;  /* 0x0100000013087b82 */ /* 0x0002a20000000a00 */
[----:B------:R-:W3:Y:S01]  /*5a90*/  LDCU.64 UR4, c[0x4][0x20] ;  /* 0x01000400ff0477ac */ /* 0x000ee20008000a00 */
[----:B------:R-:W-:Y:S01]  /*5aa0*/  IMAD.MOV.U32 R6, RZ, RZ, R2 ;  /* 0x000000ffff067224 */ /* 0x000fe200078e0002 */
[----:B------:R-:W-:Y:S01]  /*5ab0*/  MOV R7, R22 ;  /* 0x0000001600077202 */ /* 0x000fe20000000f00 */
[----:B---3--:R-:W-:Y:S01]  /*5ac0*/  IMAD.U32 R4, RZ, RZ, UR4 ;  /* 0x00000004ff047e24 */ /* 0x008fe2000f8e00ff */
[----:B------:R-:W-:Y:S01]  /*5ad0*/  MOV R5, UR5 ;  /* 0x0000000500057c02 */ /* 0x000fe20008000f00 */
[----:B0-----:R-:W0:Y:S02]  /*5ae0*/  F2F.F64.F32 R10, R0 ;  /* 0x00000000000a7310 */ /* 0x001e240000201800 */
[----:B0-2---:R1:W-:Y:S04]  /*5af0*/  STL.64 [R1], R10 ;  /* 0x0000000a01007387 */ /* 0x0053e80000100a00 */
[----:B------:R-:W-:-:S07]  /*5b00*/  LEPC R20, `(.L_x_149) ;  /* 0x000000001014794e */ /* 0x000fce0000000000 */
[----:B-1----:R-:W-:Y:S05]  /*5b10*/  CALL.ABS.NOINC R8 ;  /* 0x0000000008007343 */ /* 0x002fea0003c00000 */
.L_x_149:
        /* <DEDUP_REMOVED lines=11> */
.L_x_150:
        /* <DEDUP_REMOVED lines=11> */
.L_x_151:
        /* <DEDUP_REMOVED lines=11> */
.L_x_152:
        /* <DEDUP_REMOVED lines=11> */
.L_x_153:
        /* <DEDUP_REMOVED lines=11> */
.L_x_154:
        /* <DEDUP_REMOVED lines=11> */
.L_x_155:
        /* <DEDUP_REMOVED lines=11> */
.L_x_156:
        /* <DEDUP_REMOVED lines=11> */
.L_x_157:
[----:B------:R0:W1:Y:S01]  /*60a0*/  LDC.64 R8, c[0x4][R19] ;  /* 0x0100000013087b82 */ /* 0x0000620000000a00 */
[----:B------:R-:W2:Y:S01]  /*60b0*/  LDCU.64 UR4, c[0x4][0x8] ;  /* 0x01000100ff0477ac */ /* 0x000ea20008000a00 */
[----:B------:R-:W-:Y:S01]  /*60c0*/  CS2R R6, SRZ ;  /* 0x0000000000067805 */ /* 0x000fe2000001ff00 */
[----:B--2---:R-:W-:Y:S01]  /*60d0*/  IMAD.U32 R4, RZ, RZ, UR4 ;  /* 0x00000004ff047e24 */ /* 0x004fe2000f8e00ff */
[----:B0-----:R-:W-:-:S07]  /*60e0*/  MOV R5, UR5 ;  /* 0x0000000500057c02 */ /* 0x001fce0008000f00 */
[----:B------:R-:W-:-:S07]  /*60f0*/  LEPC R20, `(.L_x_63) ;  /* 0x000000001014794e */ /* 0x000fce0000000000 */
[----:B-1----:R-:W-:Y:S05]  /*6100*/  CALL.ABS.NOINC R8 ;  /* 0x0000000008007343 */ /* 0x002fea0003c00000 */
.L_x_63:
[----:B------:R-:W-:Y:S01]  /*6110*/  MOV R8, 0x38 ;  /* 0x0000003800087802 */ /* 0x000fe20000000f00 */
[----:B------:R-:W-:Y:S01]  /*6120*/  IMAD.MOV.U32 R24, RZ, RZ, R16 ;  /* 0x000000ffff187224 */ /* 0x000fe200078e0010 */
[----:B------:R0:W-:Y:S01]  /*6130*/  STL [R1+0x8], R18 ;  /* 0x0000081201007387 */ /* 0x0001e20000100800 */
[----:B------:R-:W1:Y:S01]  /*6140*/  LDCU.64 UR4, c[0x4][0x28] ;  /* 0x01000500ff0477ac */ /* 0x000e620008000a00 */
[----:B------:R-:W-:Y:S01]  /*6150*/  MOV R6, R2 ;  /* 0x0000000200067202 */ /* 0x000fe20000000f00 */
[----:B------:R-:W-:Y:S01]  /*6160*/  IMAD.MOV.U32 R7, RZ, RZ, R22 ;  /* 0x000000ffff077224 */ /* 0x000fe200078e0016 */
[----:B------:R0:W-:Y:S01]  /*6170*/  STL.64 [R1], R24 ;  /* 0x0000001801007387 */ /* 0x0001e20000100a00 */
[----:B------:R-:W2:Y:S01]  /*6180*/  LDC.64 R8, c[0x4][R8] ;  /* 0x0100000008087b82 */ /* 0x000ea20000000a00 */
[----:B-1----:R-:W-:Y:S01]  /*6190*/  MOV R4, UR4 ;  /* 0x0000000400047c02 */ /* 0x002fe20008000f00 */
[----:B0-----:R-:W-:-:S07]  /*61a0*/  IMAD.U32 R5, RZ, RZ, UR5 ;  /* 0x00000005ff057e24 */ /* 0x001fce000f8e00ff */
[----:B------:R-:W-:-:S07]  /*61b0*/  LEPC R20, `(.L_x_61) ;  /* 0x000000001014794e */ /* 0x000fce0000000000 */
[----:B--2---:R-:W-:Y:S05]  /*61c0*/  CALL.ABS.NOINC R8 ;  /* 0x0000000008007343 */ /* 0x004fea0003c00000 */
.L_x_61:
[----:B------:R-:W-:Y:S05]  /*61d0*/  WARPSYNC.ALL ;  /* 0x0000000000007948 */ /* 0x000fea0003800000 */
[----:B------:R-:W5:Y:S01]  /*61e0*/  LDCU UR4, c[0x0][0x3ac] ;  /* 0x00007580ff0477ac */ /* 0x000f620008000800 */
[----:B------:R-:W-:Y:S01]  /*61f0*/  IADD3 R18, PT, PT, R18, 0x1, RZ ;  /* 0x0000000112127810 */ /* 0x000fe20007ffe0ff */
[----:B------:R-:W-:Y:S03]  /*6200*/  BAR.SYNC.DEFER_BLOCKING 0x0 ;  /* 0x0000000000007b1d */ /* 0x000fe60000010000 */
[----:B-----5:R-:W-:-:S13]  /*6210*/  ISETP.NE.AND P0, PT, R18, UR4, PT ;  /* 0x0000000412007c0c */ /* 0x020fda000bf05270 */
[----:B------:R-:W-:Y:S05]  /*6220*/  @P0 BRA `(.L_x_158) ;  /* 0xffffffb800880947 */ /* 0x000fea000383ffff */
[----:B------:R-:W5:Y:S01]  /*6230*/  LDCU UR4, c[0x0][0x3a8] ;  /* 0x00007500ff0477ac */ /* 0x000f620008000800 */
[----:B------:R-:W5:Y:S02]  /*6240*/  LDCU UR5, c[0x0][0x3a4] ;  /* 0x00007480ff0577ac */ /* 0x000f640008000800 */
[----:B-----5:R-:W-:-:S04]  /*6250*/  UIMAD UR4, UR4, UR5, URZ ;  /* 0x00000005040472a4 */ /* 0x020fc8000f8e02ff */
[----:B------:R-:W-:-:S09]  /*6260*/  UISETP.GE.AND UP0, UPT, UR4, 0x1, UPT ;  /* 0x000000010400788c */ /* 0x000fd2000bf06270 */
[----:B------:R-:W-:Y:S05]  /*6270*/  BRA.U !UP0, `(.L_x_159) ;  /* 0x0000000508a07547 */ /* 0x000fea000b800000 */
[----:B------:R-:W-:Y:S01]  /*6280*/  UISETP.GE.U32.AND UP0, UPT, UR4, 0x4, UPT ;  /* 0x000000040400788c */ /* 0x000fe2000bf06070 */
[----:B------:R-:W-:-:S08]  /*6290*/  IMAD.MOV.U32 R3, RZ, RZ, RZ ;  /* 0x000000ffff037224 */ /* 0x000fd000078e00ff */
[----:B------:R-:W-:Y:S05]  /*62a0*/  BRA.U !UP0, `(.L_x_160) ;  /* 0x0000000108dc7547 */ /* 0x000fea000b800000 */
[----:B------:R-:W-:-:S07]  /*62b0*/  HFMA2 R3, -RZ, RZ, 0, 0 ;  /* 0x00000000ff037431 */ /* 0x000fce00000001ff */
.L_x_161:
[----:B01234-:R-:W-:-:S05]  /*62c0*/  IMAD.WIDE.U32 R4, R3, 0x4, R28 ;  /* 0x0000000403047825 */ /* 0x01ffca00078e001c */
[----:B------:R-:W2:Y:S04]  /*62d0*/  LD.E R0, desc[UR36][R4.64] ;  /* 0x0000002404007980 */ /* 0x000ea8000c101900 */
[----:B------:R-:W3:Y:S04]  /*62e0*/  LD.E R8, desc[UR36][R4.64+0x4] ;  /* 0x0000042404087980 */ /* 0x000ee8000c101900 */
[----:B------:R-:W4:Y:S04]  /*62f0*/  LD.E R11, desc[UR36][R4.64+0x8] ;  /* 0x00000824040b7980 */ /* 0x000f28000c101900 */
[----:B------:R-:W5:Y:S01]  /*6300*/  LD.E R14, desc[UR36][R4.64+0xc] ;  /* 0x00000c24040e7980 */ /* 0x000f62000c101900 */
[----:B------:R-:W-:Y:S01]  /*6310*/  ULOP3.LUT UR5, UR4, 0x7ffffffc, URZ, 0xc0, !UPT ;  /* 0x7ffffffc04057892 */ /* 0x000fe2000f8ec0ff */
[----:B------:R-:W-:-:S05]  /*6320*/  VIADD R3, R3, 0x4 ;  /* 0x0000000403037836 */ /* 0x000fca0000000000 */
[----:B------:R-:W-:Y:S01]  /*6330*/  ISETP.NE.AND P0, PT, R3, UR5, PT ;  /* 0x0000000503007c0c */ /* 0x000fe2000bf05270 */
[----:B--2---:R-:W0:Y:S04]  /*6340*/  SHFL.DOWN PT, R7, R0, 0x10, 0x1f ;  /* 0x0a001f0000077f89 */ /* 0x004e2800000e0000 */
[----:B---3--:R-:W1:Y:S04]  /*6350*/  SHFL.DOWN PT, R9, R8, 0x10, 0x1f ;  /* 0x0a001f0008097f89 */ /* 0x008e6800000e0000 */
[----:B----4-:R-:W2:Y:S04]  /*6360*/  SHFL.DOWN PT, R6, R11, 0x10, 0x1f ;  /* 0x0a001f000b067f89 */ /* 0x010ea800000e0000 */
[----:B-----5:R-:W3:Y:S01]  /*6370*/  SHFL.DOWN PT, R13, R14, 0x10, 0x1f ;  /* 0x0a001f000e0d7f89 */ /* 0x020ee200000e0000 */
[----:B0-----:R-:W-:Y:S01]  /*6380*/  FADD R7, R0, R7 ;  /* 0x0000000700077221 */ /* 0x001fe20000000000 */
[----:B-1----:R-:W-:Y:S01]  /*6390*/  FADD R10, R8, R9 ;  /* 0x00000009080a7221 */ /* 0x002fe20000000000 */
[----:B--2---:R-:W-:-:S04]  /*63a0*/  FADD R12, R11, R6 ;  /* 0x000000060b0c7221 */ /* 0x004fc80000000000 */
[----:B------:R-:W0:Y:S01]  /*63b0*/  SHFL.DOWN PT, R9, R10, 0x8, 0x1f ;  /* 0x09001f000a097f89 */ /* 0x000e2200000e0000 */
[----:B---3--:R-:W-:-:S03]  /*63c0*/  FADD R15, R14, R13 ;  /* 0x0000000d0e0f7221 */ /* 0x008fc60000000000 */
[----:B------:R-:W1:Y:S04]  /*63d0*/  SHFL.DOWN PT, R6, R7, 0x8, 0x1f ;  /* 0x09001f0007067f89 */ /* 0x000e6800000e0000 */
[----:B------:R-:W2:Y:S04]  /*63e0*/  SHFL.DOWN PT, R13, R12, 0x8, 0x1f ;  /* 0x09001f000c0d7f89 */ /* 0x000ea800000e0000 */
[----:B------:R-:W3:Y:S01]  /*63f0*/  SHFL.DOWN PT, R0, R15, 0x8, 0x1f ;  /* 0x09001f000f007f89 */ /* 0x000ee200000e0000 */
[----:B0-----:R-:W-:Y:S01]  /*6400*/  FADD R8, R10, R9 ;  /* 0x000000090a087221 */ /* 0x001fe20000000000 */
[----:B-1----:R-:W-:-:S04]  /*6410*/  FADD R6, R7, R6 ;  /* 0x0000000607067221 */ /* 0x002fc80000000000 */
[----:B------:R-:W0:Y:S01]  /*6420*/  SHFL.DOWN PT, R11, R8, 0x4, 0x1f ;  /* 0x08801f00080b7f89 */ /* 0x000e2200000e0000 */
[----:B--2---:R-:W-:-:S03]  /*6430*/  FADD R13, R12, R13 ;  /* 0x0000000d0c0d7221 */ /* 0x004fc60000000000 */
[----:B------:R-:W1:Y:S01]  /*6440*/  SHFL.DOWN PT, R9, R6, 0x4, 0x1f ;  /* 0x08801f0006097f89 */ /* 0x000e6200000e0000 */
[----:B---3--:R-:W-:-:S03]  /*6450*/  FADD R14, R15, R0 ;  /* 0x000000000f0e7221 */ /* 0x008fc60000000000 */
        /* <DEDUP_REMOVED lines=10> */
[----:B0-----:R-:W-:-:S05]  /*6500*/  FADD R10, R11, R10 ;  /* 0x0000000a0b0a7221 */ /* 0x001fca0000000000 */
[----:B------:R-:W0:Y:S01]  /*6510*/  SHFL.DOWN PT, R13, R10, 0x1, 0x1f ;  /* 0x08201f000a0d7f89 */ /* 0x000e2200000e0000 */
[----:B-1----:R-:W-:Y:S01]  /*6520*/  FADD R0, R9, R0 ;  /* 0x0000000009007221 */ /* 0x002fe20000000000 */
[----:B--2---:R-:W-:-:S04]  /*6530*/  FADD R6, R12, R7 ;  /* 0x000000070c067221 */ /* 0x004fc80000000000 */
[----:B------:R-:W1:Y:S01]  /*6540*/  SHFL.DOWN PT, R7, R0, 0x1, 0x1f ;  /* 0x08201f0000077f89 */ /* 0x000e6200000e0000 */
[----:B---3--:R-:W-:-:S03]  /*6550*/  FADD R8, R18, R15 ;  /* 0x0000000f12087221 */ /* 0x008fc60000000000 */
[----:B------:R-:W2:Y:S04]  /*6560*/  SHFL.DOWN PT, R15, R6, 0x1, 0x1f ;  /* 0x08201f00060f7f89 */ /* 0x000ea800000e0000 */
[----:B------:R-:W3:Y:S01]  /*6570*/  SHFL.DOWN PT, R9, R8, 0x1, 0x1f ;  /* 0x08201f0008097f89 */ /* 0x000ee200000e0000 */
[----:B0-----:R-:W-:-:S05]  /*6580*/  FADD R13, R10, R13 ;  /* 0x0000000d0a0d7221 */ /* 0x001fca0000000000 */
[----:B------:R0:W-:Y:S01]  /*6590*/  ST.E desc[UR36][R4.64+0x4], R13 ;  /* 0x0000040d04007985 */ /* 0x0001e2000c101924 */
[----:B-1----:R-:W-:Y:S01]  /*65a0*/  FADD R7, R0, R7 ;  /* 0x0000000700077221 */ /* 0x002fe20000000000 */
[----:B--2---:R-:W-:-:S04]  /*65b0*/  FADD R15, R6, R15 ;  /* 0x0000000f060f7221 */ /* 0x004fc80000000000 */
[----:B------:R0:W-:Y:S01]  /*65c0*/  ST.E desc[UR36][R4.64], R7 ;  /* 0x0000000704007985 */ /* 0x0001e2000c101924 */
[----:B---3--:R-:W-:-:S03]  /*65d0*/  FADD R9, R8, R9 ;  /* 0x0000000908097221 */ /* 0x008fc60000000000 */
[----:B------:R0:W-:Y:S04]  /*65e0*/  ST.E desc[UR36][R4.64+0x8], R15 ;  /* 0x0000080f04007985 */ /* 0x0001e8000c101924 */
[----:B------:R0:W-:Y:S01]  /*65f0*/  ST.E desc[UR36][R4.64+0xc], R9 ;  /* 0x00000c0904007985 */ /* 0x0001e2000c101924 */
[----:B------:R-:W-:Y:S05]  /*6600*/  @P0 BRA `(.L_x_161) ;  /* 0xfffffffc002c0947 */ /* 0x000fea000383ffff */
[----:B------:R-:W-:-:S07]  /*6610*/  MOV R3, UR5 ;  /* 0x0000000500037c02 */ /* 0x000fce0008000f00 */
.L_x_160:
[----:B------:R-:W-:-:S09]  /*6620*/  ULOP3.LUT UP0, UR5, UR4, 0x3, URZ, 0xc0, !UPT ;  /* 0x0000000304057892 */ /* 0x000fd2000f80c0ff */
[----:B------:R-:W-:Y:S05]  /*6630*/  BRA.U !UP0, `(.L_x_159) ;  /* 0x0000000108b07547 */ /* 0x000fea000b800000 */
[----:B------:R-:W-:Y:S02]  /*6640*/  UISETP.NE.AND UP1, UPT, UR5, 0x1, UPT ;  /* 0x000000010500788c */ /* 0x000fe4000bf25270 */
[----:B------:R-:W-:-:S04]  /*6650*/  ULOP3.LUT UR4, UR4, 0x1, URZ, 0xc0, !UPT ;  /* 0x0000000104047892 */ /* 0x000fc8000f8ec0ff */
[----:B------:R-:W-:-:S03]  /*6660*/  UISETP.NE.U32.AND UP0, UPT, UR4, 0x1, UPT ;  /* 0x000000010400788c */ /* 0x000fc6000bf05070 */
[----:B------:R-:W-:Y:S08]  /*6670*/  BRA.U !UP1, `(.L_x_162) ;  /* 0x0000000109687547 */ /* 0x000ff0000b800000 */
[----:B01234-:R-:W-:-:S05]  /*6680*/  IMAD.WIDE.U32 R4, R3, 0x4, R28 ;  /* 0x0000000403047825 */ /* 0x01ffca00078e001c */
[----:B------:R-:W2:Y:S04]  /*6690*/  LD.E R0, desc[UR36][R4.64] ;  /* 0x0000002404007980 */ /* 0x000ea8000c101900 */
[----:B------:R-:W3:Y:S01]  /*66a0*/  LD.E R8, desc[UR36][R4.64+0x4] ;  /* 0x0000042404087980 */ /* 0x000ee2000c101900 */
[----:B------:R-:W-:-:S03]  /*66b0*/  VIADD R3, R3, 0x2 ;  /* 0x0000000203037836 */ /* 0x000fc60000000000 */
[----:B--2---:R-:W0:Y:S04]  /*66c0*/  SHFL.DOWN PT, R7, R0, 0x10, 0x1f ;  /* 0x0a001f0000077f89 */ /* 0x004e2800000e0000 */
[----:B---3--:R-:W1:Y:S01]  /*66d0*/  SHFL.DOWN PT, R9, R8, 0x10, 0x1f ;  /* 0x0a001f0008097f89 */ /* 0x008e6200000e0000 */
[----:B0-----:R-:W-:Y:S01]  /*66e0*/  FADD R7, R0, R7 ;  /* 0x0000000700077221 */ /* 0x001fe20000000000 */
[----:B-1----:R-:W-:-:S04]  /*66f0*/  FADD R10, R8, R9 ;  /* 0x00000009080a7221 */ /* 0x002fc80000000000 */
[----:B------:R-:W0:Y:S04]  /*6700*/  SHFL.DOWN PT, R6, R7, 0x8, 0x1f ;  /* 0x09001f0007067f89 */ /* 0x000e2800000e0000 */
[----:B------:R-:W1:Y:S01]  /*6710*/  SHFL.DOWN PT, R9, R10, 0x8, 0x1f ;  /* 0x09001f000a097f89 */ /* 0x000e6200000e0000 */
        /* <DEDUP_REMOVED lines=14> */
[----:B------:R0:W-:Y:S04]  /*6800*/  ST.E desc[UR36][R4.64], R7 ;  /* 0x0000000704007985 */ /* 0x0001e8000c101924 */
[----:B------:R0:W-:Y:S02]  /*6810*/  ST.E desc[UR36][R4.64+0x4], R15 ;  /* 0x0000040f04007985 */ /* 0x0001e4000c101924 */
.L_x_162:
[----:B------:R-:W-:Y:S05]  /*6820*/  BRA.U UP0, `(.L_x_159) ;  /* 0x0000000100347547 */ /* 0x000fea000b800000 */
[----:B01234-:R-:W-:-:S05]  /*6830*/  IMAD.WIDE.U32 R4, R3, 0x4, R28 ;  /* 0x0000000403047825 */ /* 0x01ffca00078e001c */
[----:B------:R-:W2:Y:S04]  /*6840*/  LD.E R0, desc[UR36][R4.64] ;  /* 0x0000002404007980 */ /* 0x000ea8000c101900 */
[----:B--2---:R-:W0:Y:S02]  /*6850*/  SHFL.DOWN PT, R3, R0, 0x10, 0x1f ;  /* 0x0a001f0000037f89 */ /* 0x004e2400000e0000 */
[----:B0-----:R-:W-:-:S05]  /*6860*/  FADD R3, R0, R3 ;  /* 0x0000000300037221 */ /* 0x001fca0000000000 */
[----:B------:R-:W0:Y:S02]  /*6870*/  SHFL.DOWN PT, R6, R3, 0x8, 0x1f ;  /* 0x09001f0003067f89 */ /* 0x000e2400000e0000 */
[----:B0-----:R-:W-:-:S05]  /*6880*/  FADD R6, R3, R6 ;  /* 0x0000000603067221 */ /* 0x001fca0000000000 */
[----:B------:R-:W0:Y:S02]  /*6890*/  SHFL.DOWN PT, R7, R6, 0x4, 0x1f ;  /* 0x08801f0006077f89 */ /* 0x000e2400000e0000 */
[----:B0-----:R-:W-:-:S05]  /*68a0*/  FADD R7, R6, R7 ;  /* 0x0000000706077221 */ /* 0x001fca0000000000 */
[----:B------:R-:W0:Y:S02]  /*68b0*/  SHFL.DOWN PT, R8, R7, 0x2, 0x1f ;  /* 0x08401f0007087f89 */ /* 0x000e2400000e0000 */
[----:B0-----:R-:W-:-:S05]  /*68c0*/  FADD R8, R7, R8 ;  /* 0x0000000807087221 */ /* 0x001fca0000000000 */
[----:B------:R-:W0:Y:S02]  /*68d0*/  SHFL.DOWN PT, R9, R8, 0x1, 0x1f ;  /* 0x08201f0008097f89 */ /* 0x000e2400000e0000 */
[----:B0-----:R-:W-:-:S05]  /*68e0*/  FADD R9, R8, R9 ;  /* 0x0000000908097221 */ /* 0x001fca0000000000 */
[----:B------:R0:W-:Y:S02]  /*68f0*/  ST.E desc[UR36][R4.64], R9 ;  /* 0x0000000904007985 */ /* 0x0001e4000c101924 */
.L_x_159:
[----:B------:R-:W5:Y:S01]  /*6900*/  S2R R0, SR_TID.X ;  /* 0x0000000000007919 */ /* 0x000f620000002100 */
[----:B------:R-:W0:Y:S01]  /*6910*/  LDCU UR38, c[0x0][0x3a8] ;  /* 0x00007500ff2677ac */ /* 0x000e220008000800 */
[----:B------:R-:W-:Y:S01]  /*6920*/  BSSY.RECONVERGENT B6, `(.L_x_163) ;  /* 0x0000035000067945 */ /* 0x000fe20003800200 */
[----:B-----5:R-:W-:-:S13]  /*6930*/  ISETP.NE.AND P0, PT, R0, RZ, PT ;  /* 0x000000ff0000720c */ /* 0x020fda0003f05270 */
[----:B0-----:R-:W-:Y:S05]  /*6940*/  @P0 BRA `(.L_x_164) ;  /* 0x0000000000c80947 */ /* 0x001fea0003800000 */
[----:B------:R-:W0:Y:S01]  /*6950*/  LDCU UR4, c[0x0][0x3a4] ;  /* 0x00007480ff0477ac */ /* 0x000e220008000800 */
[----:B------:R-:W0:Y:S02]  /*6960*/  LDCU UR5, c[0x0][0x3a8] ;  /* 0x00007500ff0577ac */ /* 0x000e240008000800 */
[----:B0-----:R-:W-:-:S04]  /*6970*/  UISETP.LT.AND UP0, UPT, UR5, UR4, UPT ;  /* 0x000000040500728c */ /* 0x001fc8000bf01270 */
[----:B------:R-:W-:-:S04]  /*6980*/  USEL UR4, UR5, UR4, UP0 ;  /* 0x0000000405047287 */ /* 0x000fc80008000000 */
[----:B------:R-:W-:-:S09]  /*6990*/  UISETP.GE.AND UP0, UPT, UR4, 0x1, UPT ;  /* 0x000000010400788c */ /* 0x000fd2000bf06270 */
[----:B------:R-:W-:Y:S05]  /*69a0*/  BRA.U !UP0, `(.L_x_165) ;  /* 0x0000000108787547 */ /* 0x000fea000b800000 */
[----:B------:R-:W-:Y:S01]  /*69b0*/  BSSY.RECONVERGENT B0, `(.L_x_165) ;  /* 0x000001d000007945 */ /* 0x000fe20003800200 */
[----:B------:R-:W-:-:S07]  /*69c0*/  MOV R0, RZ ;  /* 0x000000ff00007202 */ /* 0x000fce0000000f00 */
.L_x_170:
[----:B-1----:R-:W1:Y:S02]  /*69d0*/  LDCU UR4, c[0x0][0x398] ;  /* 0x00007300ff0477ac */ /* 0x002e640008000800 */
[----:B-1234-:R-:W-:-:S05]  /*69e0*/  VIMNMX R4, PT, PT, R27, UR4, !PT ;  /* 0x000000041b047c48 */ /* 0x01efca000ffe0100 */
[----:B------:R-:W-:-:S05]  /*69f0*/  IMAD.IADD R3, R4, 0x1, -R27 ;  /* 0x0000000104037824 */ /* 0x000fca00078e0a1b */
[----:B------:R-:W-:-:S13]  /*6a00*/  ISETP.NE.AND P0, PT, R0, R3, PT ;  /* 0x000000030000720c */ /* 0x000fda0003f05270 */
[----:B------:R-:W-:Y:S05]  /*6a10*/  @!P0 BRA `(.L_x_166) ;  /* 0x0000000000588947 */ /* 0x000fea0003800000 */
[----:B------:R-:W0:Y:S01]  /*6a20*/  LDC R12, c[0x0][0x398] ;  /* 0x0000e600ff0c7b82 */ /* 0x000e220000000800 */
[----:B------:R-:W-:Y:S01]  /*6a30*/  BSSY.RECONVERGENT B1, `(.L_x_167) ;  /* 0x0000010000017945 */ /* 0x000fe20003800200 */
[----:B------:R-:W-:Y:S01]  /*6a40*/  IADD3 R10, PT, PT, R27, R0, RZ ;  /* 0x000000001b0a7210 */ /* 0x000fe20007ffe0ff */
[----:B------:R-:W-:-:S05]  /*6a50*/  IMAD.MOV.U32 R3, RZ, RZ, RZ ;  /* 0x000000ffff037224 */ /* 0x000fca00078e00ff */
[----:B------:R-:W1:Y:S02]  /*6a60*/  LDC.64 R4, c[0x0][0x390] ;  /* 0x0000e400ff047b82 */ /* 0x000e640000000a00 */
.L_x_169:
[----:B--2---:R-:W-:-:S04]  /*6a70*/  LEA R9, R3, R32, 0x5 ;  /* 0x0000002003097211 */ /* 0x004fc800078e28ff */
[----:B0-----:R-:W-:-:S13]  /*6a80*/  ISETP.GE.AND P0, PT, R9, R12, PT ;  /* 0x0000000c0900720c */ /* 0x001fda0003f06270 */
[----:B------:R-:W-:Y:S05]  /*6a90*/  @P0 BRA `(.L_x_168) ;  /* 0x0000000000240947 */ /* 0x000fea0003800000 */
[----:B------:R-:W-:-:S04]  /*6aa0*/  IMAD R7, R0, UR38, R3 ;  /* 0x0000002600077c24 */ /* 0x000fc8000f8e0203 */
[----:B------:R-:W-:-:S06]  /*6ab0*/  IMAD.WIDE.U32 R6, R7, 0x4, R28 ;  /* 0x0000000407067825 */ /* 0x000fcc00078e001c */
[----:B------:R-:W2:Y:S01]  /*6ac0*/  LD.E R7, desc[UR36][R6.64] ;  /* 0x0000002406077980 */ /* 0x000ea2000c101900 */
[----:B------:R-:W-:Y:S02]  /*6ad0*/  IMAD R9, R10, R12, R9 ;  /* 0x0000000c0a097224 */ /* 0x000fe400078e0209 */
[----:B------:R-:W-:Y:S02]  /*6ae0*/  VIADD R3, R3, 0x1 ;  /* 0x0000000103037836 */ /* 0x000fe40000000000 */
[----:B-1----:R-:W-:-:S03]  /*6af0*/  IMAD.WIDE R8, R9, 0x4, R4 ;  /* 0x0000000409087825 */ /* 0x002fc600078e0204 */
[----:B------:R-:W-:Y:S02]  /*6b00*/  ISETP.NE.AND P0, PT, R3, UR38, PT ;  /* 0x0000002603007c0c */ /* 0x000fe4000bf05270 */
[----:B--2---:R2:W-:Y:S11]  /*6b10*/  STG.E desc[UR36][R8.64], R7 ;  /* 0x0000000708007986 */ /* 0x0045f6000c101924 */
[----:B------:R-:W-:Y:S05]  /*6b20*/  @P0 BRA `(.L_x_169) ;  /* 0xfffffffc00d00947 */ /* 0x000fea000383ffff */
.L_x_168:
[----:B------:R-:W-:Y:S05]  /*6b30*/  BSYNC.RECONVERGENT B1 ;  /* 0x0000000000017941 */ /* 0x000fea0003800200 */
.L_x_167:
[----:B------:R-:W0:Y:S01]  /*6b40*/  LDCU UR4, c[0x0][0x3a4] ;  /* 0x00007480ff0477ac */ /* 0x000e220008000800 */
[----:B------:R-:W-:-:S04]  /*6b50*/  IADD3 R0, PT, PT, R0, 0x1, RZ ;  /* 0x0000000100007810 */ /* 0x000fc80007ffe0ff */
[----:B0-----:R-:W-:-:S13]  /*6b60*/  ISETP.NE.AND P0, PT, R0, UR4, PT ;  /* 0x0000000400007c0c */ /* 0x001fda000bf05270 */
[----:B------:R-:W-:Y:S05]  /*6b70*/  @P0 BRA `(.L_x_170) ;  /* 0xfffffffc00940947 */ /* 0x000fea000383ffff */
.L_x_166:
[----:B------:R-:W-:Y:S05]  /*6b80*/  BSYNC.RECONVERGENT B0 ;  /* 0x0000000000007941 */ /* 0x000fea0003800200 */
.L_x_165:
[----:B------:R-:W0:Y:S02]  /*6b90*/  S2R R0, SR_TID.Y ;  /* 0x0000000000007919 */ /* 0x000e240000002200 */
[----:B0-----:R-:W-:-:S13]  /*6ba0*/  ISETP.NE.AND P0, PT, R0, RZ, PT ;  /* 0x000000ff0000720c */ /* 0x001fda0003f05270 */
[----:B------:R-:W-:Y:S05]  /*6bb0*/  @P0 BRA `(.L_x_164) ;  /* 0x00000000002c0947 */ /* 0x000fea0003800000 */
[----:B------:R-:W-:Y:S01]  /*6bc0*/  IMAD.MOV.U32 R24, RZ, RZ, R16 ;  /* 0x000000ffff187224 */ /* 0x000fe200078e0010 */
[----:B------:R-:W-:Y:S01]  /*6bd0*/  MOV R0, 0x38 ;  /* 0x0000003800007802 */ /* 0x000fe20000000f00 */
[----:B------:R-:W1:Y:S01]  /*6be0*/  LDCU.64 UR4, c[0x4][0x30] ;  /* 0x01000600ff0477ac */ /* 0x000e620008000a00 */
[----:B------:R-:W-:Y:S01]  /*6bf0*/  MOV R6, R2 ;  /* 0x0000000200067202 */ /* 0x000fe20000000f00 */
[----:B--2---:R-:W-:Y:S01]  /*6c00*/  IMAD.MOV.U32 R7, RZ, RZ, R22 ;  /* 0x000000ffff077224 */ /* 0x004fe200078e0016 */
[----:B------:R0:W-:Y:S01]  /*6c10*/  STL.64 [R1], R24 ;  /* 0x0000001801007387 */ /* 0x0001e20000100a00 */
[----:B------:R0:W2:Y:S01]  /*6c20*/  LDC.64 R8, c[0x4][R0] ;  /* 0x0100000000087b82 */ /* 0x0000a20000000a00 */
[----:B-1-34-:R-:W-:Y:S01]  /*6c30*/  MOV R4, UR4 ;  /* 0x0000000400047c02 */ /* 0x01afe20008000f00 */
[----:B0-----:R-:W-:-:S07]  /*6c40*/  IMAD.U32 R5, RZ, RZ, UR5 ;  /* 0x00000005ff057e24 */ /* 0x001fce000f8e00ff */
[----:B------:R-:W-:-:S07]  /*6c50*/  LEPC R20, `(.L_x_164) ;  /* 0x000000001014794e */ /* 0x000fce0000000000 */
[----:B--2---:R-:W-:Y:S05]  /*6c60*/  CALL.ABS.NOINC R8 ;  /* 0x0000000008007343 */ /* 0x004fea0003c00000 */
.L_x_164:
[----:B------:R-:W-:Y:S05]  /*6c70*/  BSYNC.RECONVERGENT B6 ;  /* 0x0000000000067941 */ /* 0x000fea0003800200 */
.L_x_163:
[----:B------:R-:W0:Y:S01]  /*6c80*/  LDCU UR4, c[0x0][0x3ac] ;  /* 0x00007580ff0477ac */ /* 0x000e220008000800 */
[----:B------:R-:W-:-:S04]  /*6c90*/  IADD3 R25, PT, PT, R25, 0x1, RZ ;  /* 0x0000000119197810 */ /* 0x000fc80007ffe0ff */
[----:B0-----:R-:W-:-:S13]  /*6ca0*/  ISETP.NE.AND P0, PT, R25, UR4, PT ;  /* 0x0000000419007c0c */ /* 0x001fda000bf05270 */
[----:B------:R-:W-:Y:S05]  /*6cb0*/  @P0 BRA `(.L_x_171) ;  /* 0xffffffa8001c0947 */ /* 0x000fea000383ffff */
[----:B------:R-:W-:Y:S05]  /*6cc0*/  EXIT ;  /* 0x000000000000794d */ /* 0x000fea0003800000 */
.L_x_172:
        /* <DEDUP_REMOVED lines=11> */
.L_x_177:


//--------------------- .text._Z23matrixMultKernel_cache2PfS_S_iii --------------------------
	.section	.text._Z23matrixMultKernel_cache2PfS_S_iii,"ax",@progbits
	.align	128
        .global         _Z23matrixMultKernel_cache2PfS_S_iii
        .type           _Z23matrixMultKernel_cache2PfS_S_iii,@function
        .size           _Z23matrixMultKernel_cache2PfS_S_iii,(.L_x_178 - _Z23matrixMultKernel_cache2PfS_S_iii)
        .other          _Z23matrixMultKernel_cache2PfS_S_iii,@"STO_CUDA_ENTRY STV_DEFAULT"
_Z23matrixMultKernel_cache2PfS_S_iii:
.text._Z23matrixMultKernel_cache2PfS_S_iii:
[----:B------:R-:W-:Y:S01]  /*0000*/  LDC R1, c[0x0][0x37c] ;  /* 0x0000df00ff017b82 */ /* 0x000fe20000000800 */
[----:B------:R-:W-:Y:S05]  /*0010*/  EXIT ;  /* 0x000000000000794d */ /* 0x000fea0003800000 */
.L_x_173:
        /* <DEDUP_REMOVED lines=14> */
.L_x_178:


//--------------------- .nv.global.init           --------------------------
	.section	.nv.global.init,"aw",@progbits
.nv.global.init:
	.type		$str$1,@object
	.size		$str$1,($str$4 - $str$1)
$str$1:
        /*0000*/ 	.byte	0x0a, 0x00
	.type		$str$4,@object
	.size		$str$4,($str - $str$4)
$str$4:
        /*0002*/ 	.byte	0x25, 0x64, 0x20, 0x00
	.type		$str,@object
	.size		$str,($str$6 - $str)
$str:
        /*0006*/ 	.byte	0x25, 0x64, 0x2d, 0x25, 0x64, 0x20, 0x20, 0x00
	.type		$str$6,@object
	.size		$str$6,($str$3 - $str$6)
$str$6:
        /*000e*/ 	.byte	0x62, 0x6c, 0x6f, 0x63, 0x6b, 0x20, 0x25, 0x64, 0x20, 0x66, 0x69, 0x6e, 0x69, 0x73, 0x68, 0x69
        /*001e*/ 	.byte	0x6e, 0x67, 0x20, 0x74, 0x69, 0x6c, 0x65, 0x20, 0x25, 0x64, 0x20, 0x0a, 0x00
	.type		$str$3,@object
	.size		$str$3,($str$2 - $str$3)
$str$3:
        /*002b*/ 	.byte	0x62, 0x6c, 0x6f, 0x63, 0x6b, 0x20, 0x25, 0x64, 0x20, 0x74, 0x69, 0x6c, 0x65, 0x20, 0x25, 0x64
        /*003b*/ 	.byte	0x20, 0x2d, 0x2d, 0x20, 0x66, 0x69, 0x6c, 0x6c, 0x65, 0x64, 0x20, 0x73, 0x68, 0x61, 0x72, 0x65
        /*004b*/ 	.byte	0x64, 0x20, 0x61, 0x72, 0x72, 0x61, 0x79, 0x20, 0x74, 0x20, 0x25, 0x64, 0x0a, 0x00
	.type		$str$2,@object
	.size		$str$2,($str$5 - $str$2)
$str$2:
        /*0059*/ 	.byte	0x62, 0x6c, 0x6f, 0x63, 0x6b, 0x20, 0x25, 0x64, 0x20, 0x2d, 0x2d, 0x28, 0x25, 0x64, 0x29, 0x20
        /*0069*/ 	.byte	0x70, 0x72, 0x6f, 0x63, 0x65, 0x73, 0x73, 0x69, 0x6e, 0x67, 0x20, 0x74, 0x69, 0x6c, 0x65, 0x20
        /*0079*/ 	.byte	0x63, 0x6f, 0x6c, 0x20, 0x69, 0x6e, 0x64, 0x65, 0x78, 0x65, 0x73, 0x20, 0x25, 0x64, 0x20, 0x74
        /*0089*/ 	.byte	0x6f, 0x20, 0x25, 0x64, 0x0a, 0x00
	.type		$str$5,@object
	.size		$str$5,(.L_5 - $str$5)
$str$5:
        /*008f*/ 	.byte	0x62, 0x6c, 0x6f, 0x63, 0x6b, 0x20, 0x25, 0x64, 0x20, 0x74, 0x69, 0x6c, 0x65, 0x20, 0x25, 0x64
        /*009f*/ 	.byte	0x20, 0x2d, 0x2d, 0x20, 0x66, 0x69, 0x6e, 0x69, 0x73, 0x68, 0x65, 0x64, 0x20, 0x63, 0x6f, 0x6d
        /*00af*/ 	.byte	0x70, 0x75, 0x74, 0x61, 0x74, 0x69, 0x6f, 0x6e, 0x20, 0x6e, 0x75, 0x6d, 0x62, 0x65, 0x72, 0x20
        /*00bf*/ 	.byte	0x74, 0x20, 0x25, 0x64, 0x0a, 0x00
.L_5:


//--------------------- .nv.shared._Z22matrixMultKernel_tiledPfS_S_iii --------------------------
	.section	.nv.shared._Z22matrixMultKernel_tiledPfS_S_iii,"aw",@nobits
	.sectionflags	@""
	.align	16
	.zero		1024


//--------------------- .nv.shared.reserved.0     --------------------------
	.section	.nv.shared.reserved.0,"aw",@nobits
	.weak		__nv_reservedSMEM_offset_0_alias
	.size		__nv_reservedSMEM_offset_0_alias, 0, 64
	.other		__nv_reservedSMEM_offset_0_alias,@"STO_CUDA_RESERVED_SHARED STV_DEFAULT"
__nv_reservedSMEM_offset_0_alias:
	.zero		0
	.zero		64


//--------------------- .nv.shared._Z26matrixMultKernel_optimizedPfS_S_iii --------------------------
	.section	.nv.shared._Z26matrixMultKernel_optimizedPfS_S_iii,"aw",@nobits
	.sectionflags	@""
	.align	16
	.zero		1024


//--------------------- .nv.shared._Z23matrixMultKernel_globalPfS_S_ii --------------------------
	.section	.nv.shared._Z23matrixMultKernel_globalPfS_S_ii,"aw",@nobits
	.sectionflags	@""
	.align	16
	.zero		1024


//--------------------- .nv.shared._Z22matrixMultKernel_cachePfS_S_iiiiii --------------------------
	.section	.nv.shared._Z22matrixMultKernel_cachePfS_S_iiiiii,"aw",@nobits
	.sectionflags	@""
	.align	16
	.zero		1024


//--------------------- .nv.shared._Z23matrixMultKernel_cache2PfS_S_iii --------------------------
	.section	.nv.shared._Z23matrixMultKernel_cache2PfS_S_iii,"aw",@nobits
	.sectionflags	@""
	.align	16
	.zero		1024


//--------------------- .nv.constant0._Z22matrixMultKernel_tiledPfS_S_iii --------------------------
	.section	.nv.constant0._Z22matrixMultKernel_tiledPfS_S_iii,"a",@progbits
	.sectionflags	@""
	.align	4
.nv.constant0._Z22matrixMultKernel_tiledPfS_S_iii:
	.zero		932


//--------------------- .nv.constant0._Z26matrixMultKernel_optimizedPfS_S_iii --------------------------
	.section	.nv.constant0._Z26matrixMultKernel_optimizedPfS_S_iii,"a",@progbits
	.sectionflags	@""
	.align	4
.nv.constant0._Z26matrixMultKernel_optimizedPfS_S_iii:
	.zero		932


//--------------------- .nv.constant0._Z23matrixMultKernel_globalPfS_S_ii --------------------------
	.section	.nv.constant0._Z23matrixMultKernel_globalPfS_S_ii,"a",@progbits
	.sectionflags	@""
	.align	4
.nv.constant0._Z23matrixMultKernel_globalPfS_S_ii:
	.zero		928


//--------------------- .nv.constant0._Z22matrixMultKernel_cachePfS_S_iiiiii --------------------------
	.section	.nv.constant0._Z22matrixMultKernel_cachePfS_S_iiiiii,"a",@progbits
	.sectionflags	@""
	.align	4
.nv.constant0._Z22matrixMultKernel_cachePfS_S_iiiiii:
	.zero		944


//--------------------- .nv.constant0._Z23matrixMultKernel_cache2PfS_S_iii --------------------------
	.section	.nv.constant0._Z23matrixMultKernel_cache2PfS_S_iii,"a",@progbits
	.sectionflags	@""
	.align	4
.nv.constant0._Z23matrixMultKernel_cache2PfS_S_iii:
	.zero		932


//--------------------- SYMBOLS --------------------------

	.type		.nv.reservedSmem.offset0,@object
	.size		.nv.reservedSmem.offset0,0x4
	.type		.nv.reservedSmem.cap,@object
	.size		.nv.reservedSmem.cap,0x4
	.type		vprintf,@function
	.type		malloc,@function
